//
// Generated by NVIDIA NVVM Compiler
//
// Compiler Build ID: CL-36424714
// Cuda compilation tools, release 13.0, V13.0.88
// Based on NVVM 20.0.0
//

.version 9.0
.target sm_100
.address_size 64

	// .globl	_Z4testP5Study
.extern .func  (.param .b32 func_retval0) vprintf
(
	.param .b64 vprintf_param_0,
	.param .b64 vprintf_param_1
)
;
.global .align 1 .b8 _ZN34_INTERNAL_38fd93f1_4_k_cu_8a21e4464cuda3std3__45__cpo5beginE[1];
.global .align 1 .b8 _ZN34_INTERNAL_38fd93f1_4_k_cu_8a21e4464cuda3std3__45__cpo3endE[1];
.global .align 1 .b8 _ZN34_INTERNAL_38fd93f1_4_k_cu_8a21e4464cuda3std3__45__cpo6cbeginE[1];
.global .align 1 .b8 _ZN34_INTERNAL_38fd93f1_4_k_cu_8a21e4464cuda3std3__45__cpo4cendE[1];
.global .align 1 .b8 _ZN34_INTERNAL_38fd93f1_4_k_cu_8a21e4464cuda3std3__45__cpo6rbeginE[1];
.global .align 1 .b8 _ZN34_INTERNAL_38fd93f1_4_k_cu_8a21e4464cuda3std3__45__cpo4rendE[1];
.global .align 1 .b8 _ZN34_INTERNAL_38fd93f1_4_k_cu_8a21e4464cuda3std3__45__cpo7crbeginE[1];
.global .align 1 .b8 _ZN34_INTERNAL_38fd93f1_4_k_cu_8a21e4464cuda3std3__45__cpo5crendE[1];
.global .align 1 .b8 _ZN34_INTERNAL_38fd93f1_4_k_cu_8a21e4464cuda3std3__436_GLOBAL__N__38fd93f1_4_k_cu_8a21e4466ignoreE[1];
.global .align 1 .b8 _ZN34_INTERNAL_38fd93f1_4_k_cu_8a21e4464cuda3std3__419piecewise_constructE[1];
.global .align 1 .b8 _ZN34_INTERNAL_38fd93f1_4_k_cu_8a21e4464cuda3std3__48in_placeE[1];
.global .align 1 .b8 _ZN34_INTERNAL_38fd93f1_4_k_cu_8a21e4464cuda3std3__420unreachable_sentinelE[1];
.global .align 1 .b8 _ZN34_INTERNAL_38fd93f1_4_k_cu_8a21e4464cuda3std3__47nulloptE[1];
.global .align 1 .b8 _ZN34_INTERNAL_38fd93f1_4_k_cu_8a21e4464cuda3std3__48unexpectE[1];
.global .align 1 .b8 _ZN34_INTERNAL_38fd93f1_4_k_cu_8a21e4464cuda3std6ranges3__45__cpo4swapE[1];
.global .align 1 .b8 _ZN34_INTERNAL_38fd93f1_4_k_cu_8a21e4464cuda3std6ranges3__45__cpo9iter_moveE[1];
.global .align 1 .b8 _ZN34_INTERNAL_38fd93f1_4_k_cu_8a21e4464cuda3std6ranges3__45__cpo5beginE[1];
.global .align 1 .b8 _ZN34_INTERNAL_38fd93f1_4_k_cu_8a21e4464cuda3std6ranges3__45__cpo3endE[1];
.global .align 1 .b8 _ZN34_INTERNAL_38fd93f1_4_k_cu_8a21e4464cuda3std6ranges3__45__cpo6cbeginE[1];
.global .align 1 .b8 _ZN34_INTERNAL_38fd93f1_4_k_cu_8a21e4464cuda3std6ranges3__45__cpo4cendE[1];
.global .align 1 .b8 _ZN34_INTERNAL_38fd93f1_4_k_cu_8a21e4464cuda3std6ranges3__45__cpo7advanceE[1];
.global .align 1 .b8 _ZN34_INTERNAL_38fd93f1_4_k_cu_8a21e4464cuda3std6ranges3__45__cpo9iter_swapE[1];
.global .align 1 .b8 _ZN34_INTERNAL_38fd93f1_4_k_cu_8a21e4464cuda3std6ranges3__45__cpo4nextE[1];
.global .align 1 .b8 _ZN34_INTERNAL_38fd93f1_4_k_cu_8a21e4464cuda3std6ranges3__45__cpo4prevE[1];
.global .align 1 .b8 _ZN34_INTERNAL_38fd93f1_4_k_cu_8a21e4464cuda3std6ranges3__45__cpo4dataE[1];
.global .align 1 .b8 _ZN34_INTERNAL_38fd93f1_4_k_cu_8a21e4464cuda3std6ranges3__45__cpo5cdataE[1];
.global .align 1 .b8 _ZN34_INTERNAL_38fd93f1_4_k_cu_8a21e4464cuda3std6ranges3__45__cpo4sizeE[1];
.global .align 1 .b8 _ZN34_INTERNAL_38fd93f1_4_k_cu_8a21e4464cuda3std6ranges3__45__cpo5ssizeE[1];
.global .align 1 .b8 _ZN34_INTERNAL_38fd93f1_4_k_cu_8a21e4464cuda3std6ranges3__45__cpo8distanceE[1];
.global .align 1 .b8 _ZN34_INTERNAL_38fd93f1_4_k_cu_8a21e4466thrust24THRUST_300001_SM_1000_NS8cuda_cub3parE[1];
.global .align 1 .b8 _ZN34_INTERNAL_38fd93f1_4_k_cu_8a21e4466thrust24THRUST_300001_SM_1000_NS8cuda_cub10par_nosyncE[1];
.global .align 1 .b8 _ZN34_INTERNAL_38fd93f1_4_k_cu_8a21e4466thrust24THRUST_300001_SM_1000_NS6system6detail10sequential3seqE[1];
.global .align 1 .b8 _ZN34_INTERNAL_38fd93f1_4_k_cu_8a21e4466thrust24THRUST_300001_SM_1000_NS12placeholders2_1E[1];
.global .align 1 .b8 _ZN34_INTERNAL_38fd93f1_4_k_cu_8a21e4466thrust24THRUST_300001_SM_1000_NS12placeholders2_2E[1];
.global .align 1 .b8 _ZN34_INTERNAL_38fd93f1_4_k_cu_8a21e4466thrust24THRUST_300001_SM_1000_NS12placeholders2_3E[1];
.global .align 1 .b8 _ZN34_INTERNAL_38fd93f1_4_k_cu_8a21e4466thrust24THRUST_300001_SM_1000_NS12placeholders2_4E[1];
.global .align 1 .b8 _ZN34_INTERNAL_38fd93f1_4_k_cu_8a21e4466thrust24THRUST_300001_SM_1000_NS12placeholders2_5E[1];
.global .align 1 .b8 _ZN34_INTERNAL_38fd93f1_4_k_cu_8a21e4466thrust24THRUST_300001_SM_1000_NS12placeholders2_6E[1];
.global .align 1 .b8 _ZN34_INTERNAL_38fd93f1_4_k_cu_8a21e4466thrust24THRUST_300001_SM_1000_NS12placeholders2_7E[1];
.global .align 1 .b8 _ZN34_INTERNAL_38fd93f1_4_k_cu_8a21e4466thrust24THRUST_300001_SM_1000_NS12placeholders2_8E[1];
.global .align 1 .b8 _ZN34_INTERNAL_38fd93f1_4_k_cu_8a21e4466thrust24THRUST_300001_SM_1000_NS12placeholders2_9E[1];
.global .align 1 .b8 _ZN34_INTERNAL_38fd93f1_4_k_cu_8a21e4466thrust24THRUST_300001_SM_1000_NS12placeholders3_10E[1];
.global .align 1 .b8 _ZN34_INTERNAL_38fd93f1_4_k_cu_8a21e4466thrust24THRUST_300001_SM_1000_NS3seqE[1];
.global .align 1 .b8 $str[4] = {37, 100, 10};

.visible .entry _Z4testP5Study(
	.param .u64 .ptr .align 1 _Z4testP5Study_param_0
)
{
	.local .align 8 .b8 	__local_depot0[8];
	.reg .b64 	%SP;
	.reg .b64 	%SPL;
	.reg .pred 	%p<2>;
	.reg .b32 	%r<53>;
	.reg .b64 	%rd<12>;

	mov.u64 	%SPL, __local_depot0;
	cvta.local.u64 	%SP, %SPL;
	ld.param.u64 	%rd5, [_Z4testP5Study_param_0];
	cvta.to.global.u64 	%rd6, %rd5;
	add.u64 	%rd7, %SP, 0;
	add.u64 	%rd1, %SPL, 0;
	add.s64 	%rd11, %rd6, 32;
	mov.b32 	%r52, 0;
	mov.u64 	%rd8, $str;
$L__BB0_1:
	ld.global.u32 	%r4, [%rd11+-32];
	st.local.u32 	[%rd1], %r4;
	cvta.global.u64 	%rd9, %rd8;
	{ // callseq 0, 0
	.param .b64 param0;
	st.param.b64 	[param0], %rd9;
	.param .b64 param1;
	st.param.b64 	[param1], %rd7;
	.param .b32 retval0;
	call.uni (retval0), 
	vprintf, 
	(
	param0, 
	param1
	);
	ld.param.b32 	%r5, [retval0];
	} // callseq 0
	ld.global.u32 	%r7, [%rd11+-28];
	st.local.u32 	[%rd1], %r7;
	{ // callseq 1, 0
	.param .b64 param0;
	st.param.b64 	[param0], %rd9;
	.param .b64 param1;
	st.param.b64 	[param1], %rd7;
	.param .b32 retval0;
	call.uni (retval0), 
	vprintf, 
	(
	param0, 
	param1
	);
	ld.param.b32 	%r8, [retval0];
	} // callseq 1
	ld.global.u32 	%r10, [%rd11+-24];
	st.local.u32 	[%rd1], %r10;
	{ // callseq 2, 0
	.param .b64 param0;
	st.param.b64 	[param0], %rd9;
	.param .b64 param1;
	st.param.b64 	[param1], %rd7;
	.param .b32 retval0;
	call.uni (retval0), 
	vprintf, 
	(
	param0, 
	param1
	);
	ld.param.b32 	%r11, [retval0];
	} // callseq 2
	ld.global.u32 	%r13, [%rd11+-20];
	st.local.u32 	[%rd1], %r13;
	{ // callseq 3, 0
	.param .b64 param0;
	st.param.b64 	[param0], %rd9;
	.param .b64 param1;
	st.param.b64 	[param1], %rd7;
	.param .b32 retval0;
	call.uni (retval0), 
	vprintf, 
	(
	param0, 
	param1
	);
	ld.param.b32 	%r14, [retval0];
	} // callseq 3
	ld.global.u32 	%r16, [%rd11+-16];
	st.local.u32 	[%rd1], %r16;
	{ // callseq 4, 0
	.param .b64 param0;
	st.param.b64 	[param0], %rd9;
	.param .b64 param1;
	st.param.b64 	[param1], %rd7;
	.param .b32 retval0;
	call.uni (retval0), 
	vprintf, 
	(
	param0, 
	param1
	);
	ld.param.b32 	%r17, [retval0];
	} // callseq 4
	ld.global.u32 	%r19, [%rd11+-12];
	st.local.u32 	[%rd1], %r19;
	{ // callseq 5, 0
	.param .b64 param0;
	st.param.b64 	[param0], %rd9;
	.param .b64 param1;
	st.param.b64 	[param1], %rd7;
	.param .b32 retval0;
	call.uni (retval0), 
	vprintf, 
	(
	param0, 
	param1
	);
	ld.param.b32 	%r20, [retval0];
	} // callseq 5
	ld.global.u32 	%r22, [%rd11+-8];
	st.local.u32 	[%rd1], %r22;
	{ // callseq 6, 0
	.param .b64 param0;
	st.param.b64 	[param0], %rd9;
	.param .b64 param1;
	st.param.b64 	[param1], %rd7;
	.param .b32 retval0;
	call.uni (retval0), 
	vprintf, 
	(
	param0, 
	param1
	);
	ld.param.b32 	%r23, [retval0];
	} // callseq 6
	ld.global.u32 	%r25, [%rd11+-4];
	st.local.u32 	[%rd1], %r25;
	{ // callseq 7, 0
	.param .b64 param0;
	st.param.b64 	[param0], %rd9;
	.param .b64 param1;
	st.param.b64 	[param1], %rd7;
	.param .b32 retval0;
	call.uni (retval0), 
	vprintf, 
	(
	param0, 
	param1
	);
	ld.param.b32 	%r26, [retval0];
	} // callseq 7
	ld.global.u32 	%r28, [%rd11];
	st.local.u32 	[%rd1], %r28;
	{ // callseq 8, 0
	.param .b64 param0;
	st.param.b64 	[param0], %rd9;
	.param .b64 param1;
	st.param.b64 	[param1], %rd7;
	.param .b32 retval0;
	call.uni (retval0), 
	vprintf, 
	(
	param0, 
	param1
	);
	ld.param.b32 	%r29, [retval0];
	} // callseq 8
	ld.global.u32 	%r31, [%rd11+4];
	st.local.u32 	[%rd1], %r31;
	{ // callseq 9, 0
	.param .b64 param0;
	st.param.b64 	[param0], %rd9;
	.param .b64 param1;
	st.param.b64 	[param1], %rd7;
	.param .b32 retval0;
	call.uni (retval0), 
	vprintf, 
	(
	param0, 
	param1
	);
	ld.param.b32 	%r32, [retval0];
	} // callseq 9
	ld.global.u32 	%r34, [%rd11+8];
	st.local.u32 	[%rd1], %r34;
	{ // callseq 10, 0
	.param .b64 param0;
	st.param.b64 	[param0], %rd9;
	.param .b64 param1;
	st.param.b64 	[param1], %rd7;
	.param .b32 retval0;
	call.uni (retval0), 
	vprintf, 
	(
	param0, 
	param1
	);
	ld.param.b32 	%r35, [retval0];
	} // callseq 10
	ld.global.u32 	%r37, [%rd11+12];
	st.local.u32 	[%rd1], %r37;
	{ // callseq 11, 0
	.param .b64 param0;
	st.param.b64 	[param0], %rd9;
	.param .b64 param1;
	st.param.b64 	[param1], %rd7;
	.param .b32 retval0;
	call.uni (retval0), 
	vprintf, 
	(
	param0, 
	param1
	);
	ld.param.b32 	%r38, [retval0];
	} // callseq 11
	ld.global.u32 	%r40, [%rd11+16];
	st.local.u32 	[%rd1], %r40;
	{ // callseq 12, 0
	.param .b64 param0;
	st.param.b64 	[param0], %rd9;
	.param .b64 param1;
	st.param.b64 	[param1], %rd7;
	.param .b32 retval0;
	call.uni (retval0), 
	vprintf, 
	(
	param0, 
	param1
	);
	ld.param.b32 	%r41, [retval0];
	} // callseq 12
	ld.global.u32 	%r43, [%rd11+20];
	st.local.u32 	[%rd1], %r43;
	{ // callseq 13, 0
	.param .b64 param0;
	st.param.b64 	[param0], %rd9;
	.param .b64 param1;
	st.param.b64 	[param1], %rd7;
	.param .b32 retval0;
	call.uni (retval0), 
	vprintf, 
	(
	param0, 
	param1
	);
	ld.param.b32 	%r44, [retval0];
	} // callseq 13
	ld.global.u32 	%r46, [%rd11+24];
	st.local.u32 	[%rd1], %r46;
	{ // callseq 14, 0
	.param .b64 param0;
	st.param.b64 	[param0], %rd9;
	.param .b64 param1;
	st.param.b64 	[param1], %rd7;
	.param .b32 retval0;
	call.uni (retval0), 
	vprintf, 
	(
	param0, 
	param1
	);
	ld.param.b32 	%r47, [retval0];
	} // callseq 14
	ld.global.u32 	%r49, [%rd11+28];
	st.local.u32 	[%rd1], %r49;
	{ // callseq 15, 0
	.param .b64 param0;
	st.param.b64 	[param0], %rd9;
	.param .b64 param1;
	st.param.b64 	[param1], %rd7;
	.param .b32 retval0;
	call.uni (retval0), 
	vprintf, 
	(
	param0, 
	param1
	);
	ld.param.b32 	%r50, [retval0];
	} // callseq 15
	add.s32 	%r52, %r52, 16;
	add.s64 	%rd11, %rd11, 64;
	setp.ne.s32 	%p1, %r52, 512;
	@%p1 bra 	$L__BB0_1;
	ret;

}
	// .globl	_ZN3cub18CUB_300001_SM_10006detail11EmptyKernelIvEEvv
.visible .entry _ZN3cub18CUB_300001_SM_10006detail11EmptyKernelIvEEvv()
{


	ret;

}
	// .globl	_ZN3cub18CUB_300001_SM_10006detail8for_each13static_kernelINS2_12policy_hub_t12policy_500_tElN6thrust24THRUST_300001_SM_1000_NS8cuda_cub20__uninitialized_fill7functorINS7_10device_ptrI5StudyEESC_EEEEvT0_T1_
.visible .entry _ZN3cub18CUB_300001_SM_10006detail8for_each13static_kernelINS2_12policy_hub_t12policy_500_tElN6thrust24THRUST_300001_SM_1000_NS8cuda_cub20__uninitialized_fill7functorINS7_10device_ptrI5StudyEESC_EEEEvT0_T1_(
	.param .u64 _ZN3cub18CUB_300001_SM_10006detail8for_each13static_kernelINS2_12policy_hub_t12policy_500_tElN6thrust24THRUST_300001_SM_1000_NS8cuda_cub20__uninitialized_fill7functorINS7_10device_ptrI5StudyEESC_EEEEvT0_T1__param_0,
	.param .align 8 .b8 _ZN3cub18CUB_300001_SM_10006detail8for_each13static_kernelINS2_12policy_hub_t12policy_500_tElN6thrust24THRUST_300001_SM_1000_NS8cuda_cub20__uninitialized_fill7functorINS7_10device_ptrI5StudyEESC_EEEEvT0_T1__param_1[2056]
)
.maxntid 256
{
	.reg .pred 	%p<4>;
	.reg .b32 	%r<1551>;
	.reg .b64 	%rd<39>;

	ld.param.u64 	%rd1, [_ZN3cub18CUB_300001_SM_10006detail8for_each13static_kernelINS2_12policy_hub_t12policy_500_tElN6thrust24THRUST_300001_SM_1000_NS8cuda_cub20__uninitialized_fill7functorINS7_10device_ptrI5StudyEESC_EEEEvT0_T1__param_0];
	mov.b64 	%rd2, _ZN3cub18CUB_300001_SM_10006detail8for_each13static_kernelINS2_12policy_hub_t12policy_500_tElN6thrust24THRUST_300001_SM_1000_NS8cuda_cub20__uninitialized_fill7functorINS7_10device_ptrI5StudyEESC_EEEEvT0_T1__param_1;
	mov.u32 	%r1, %ctaid.x;
	mul.wide.u32 	%rd3, %r1, 512;
	sub.s64 	%rd4, %rd1, %rd3;
	setp.lt.s64 	%p1, %rd4, 512;
	@%p1 bra 	$L__BB2_2;
	mov.u64 	%rd29, %rd2;
	ld.param.u64 	%rd30, [%rd29];
	ld.param.v2.u32 	{%r1037, %r1038}, [%rd29+8];
	ld.param.v2.u32 	{%r1039, %r1040}, [%rd29+16];
	ld.param.v2.u32 	{%r1041, %r1042}, [%rd29+24];
	ld.param.v2.u32 	{%r1043, %r1044}, [%rd29+32];
	ld.param.v2.u32 	{%r1045, %r1046}, [%rd29+40];
	ld.param.v2.u32 	{%r1047, %r1048}, [%rd29+48];
	ld.param.v2.u32 	{%r1049, %r1050}, [%rd29+56];
	ld.param.v2.u32 	{%r1051, %r1052}, [%rd29+64];
	ld.param.v2.u32 	{%r1053, %r1054}, [%rd29+72];
	ld.param.v2.u32 	{%r1055, %r1056}, [%rd29+80];
	ld.param.v2.u32 	{%r1057, %r1058}, [%rd29+88];
	ld.param.v2.u32 	{%r1059, %r1060}, [%rd29+96];
	ld.param.v2.u32 	{%r1061, %r1062}, [%rd29+104];
	ld.param.v2.u32 	{%r1063, %r1064}, [%rd29+112];
	ld.param.v2.u32 	{%r1065, %r1066}, [%rd29+120];
	ld.param.v2.u32 	{%r1067, %r1068}, [%rd29+128];
	ld.param.v2.u32 	{%r1069, %r1070}, [%rd29+136];
	ld.param.v2.u32 	{%r1071, %r1072}, [%rd29+144];
	ld.param.v2.u32 	{%r1073, %r1074}, [%rd29+152];
	ld.param.v2.u32 	{%r1075, %r1076}, [%rd29+160];
	ld.param.v2.u32 	{%r1077, %r1078}, [%rd29+168];
	ld.param.v2.u32 	{%r1079, %r1080}, [%rd29+176];
	ld.param.v2.u32 	{%r1081, %r1082}, [%rd29+184];
	ld.param.v2.u32 	{%r1083, %r1084}, [%rd29+192];
	ld.param.v2.u32 	{%r1085, %r1086}, [%rd29+200];
	ld.param.v2.u32 	{%r1087, %r1088}, [%rd29+208];
	ld.param.v2.u32 	{%r1089, %r1090}, [%rd29+216];
	ld.param.v2.u32 	{%r1091, %r1092}, [%rd29+224];
	ld.param.v2.u32 	{%r1093, %r1094}, [%rd29+232];
	ld.param.v2.u32 	{%r1095, %r1096}, [%rd29+240];
	ld.param.v2.u32 	{%r1097, %r1098}, [%rd29+248];
	ld.param.v2.u32 	{%r1099, %r1100}, [%rd29+256];
	ld.param.v2.u32 	{%r1101, %r1102}, [%rd29+264];
	ld.param.v2.u32 	{%r1103, %r1104}, [%rd29+272];
	ld.param.v2.u32 	{%r1105, %r1106}, [%rd29+280];
	ld.param.v2.u32 	{%r1107, %r1108}, [%rd29+288];
	ld.param.v2.u32 	{%r1109, %r1110}, [%rd29+296];
	ld.param.v2.u32 	{%r1111, %r1112}, [%rd29+304];
	ld.param.v2.u32 	{%r1113, %r1114}, [%rd29+312];
	ld.param.v2.u32 	{%r1115, %r1116}, [%rd29+320];
	ld.param.v2.u32 	{%r1117, %r1118}, [%rd29+328];
	ld.param.v2.u32 	{%r1119, %r1120}, [%rd29+336];
	ld.param.v2.u32 	{%r1121, %r1122}, [%rd29+344];
	ld.param.v2.u32 	{%r1123, %r1124}, [%rd29+352];
	ld.param.v2.u32 	{%r1125, %r1126}, [%rd29+360];
	ld.param.v2.u32 	{%r1127, %r1128}, [%rd29+368];
	ld.param.v2.u32 	{%r1129, %r1130}, [%rd29+376];
	ld.param.v2.u32 	{%r1131, %r1132}, [%rd29+384];
	ld.param.v2.u32 	{%r1133, %r1134}, [%rd29+392];
	ld.param.v2.u32 	{%r1135, %r1136}, [%rd29+400];
	ld.param.v2.u32 	{%r1137, %r1138}, [%rd29+408];
	ld.param.v2.u32 	{%r1139, %r1140}, [%rd29+416];
	ld.param.v2.u32 	{%r1141, %r1142}, [%rd29+424];
	ld.param.v2.u32 	{%r1143, %r1144}, [%rd29+432];
	ld.param.v2.u32 	{%r1145, %r1146}, [%rd29+440];
	ld.param.v2.u32 	{%r1147, %r1148}, [%rd29+448];
	ld.param.v2.u32 	{%r1149, %r1150}, [%rd29+456];
	ld.param.v2.u32 	{%r1151, %r1152}, [%rd29+464];
	ld.param.v2.u32 	{%r1153, %r1154}, [%rd29+472];
	ld.param.v2.u32 	{%r1155, %r1156}, [%rd29+480];
	ld.param.v2.u32 	{%r1157, %r1158}, [%rd29+488];
	ld.param.v2.u32 	{%r1159, %r1160}, [%rd29+496];
	ld.param.v2.u32 	{%r1161, %r1162}, [%rd29+504];
	ld.param.v2.u32 	{%r1163, %r1164}, [%rd29+512];
	ld.param.v2.u32 	{%r1165, %r1166}, [%rd29+520];
	ld.param.v2.u32 	{%r1167, %r1168}, [%rd29+528];
	ld.param.v2.u32 	{%r1169, %r1170}, [%rd29+536];
	ld.param.v2.u32 	{%r1171, %r1172}, [%rd29+544];
	ld.param.v2.u32 	{%r1173, %r1174}, [%rd29+552];
	ld.param.v2.u32 	{%r1175, %r1176}, [%rd29+560];
	ld.param.v2.u32 	{%r1177, %r1178}, [%rd29+568];
	ld.param.v2.u32 	{%r1179, %r1180}, [%rd29+576];
	ld.param.v2.u32 	{%r1181, %r1182}, [%rd29+584];
	ld.param.v2.u32 	{%r1183, %r1184}, [%rd29+592];
	ld.param.v2.u32 	{%r1185, %r1186}, [%rd29+600];
	ld.param.v2.u32 	{%r1187, %r1188}, [%rd29+608];
	ld.param.v2.u32 	{%r1189, %r1190}, [%rd29+616];
	ld.param.v2.u32 	{%r1191, %r1192}, [%rd29+624];
	ld.param.v2.u32 	{%r1193, %r1194}, [%rd29+632];
	ld.param.v2.u32 	{%r1195, %r1196}, [%rd29+640];
	ld.param.v2.u32 	{%r1197, %r1198}, [%rd29+648];
	ld.param.v2.u32 	{%r1199, %r1200}, [%rd29+656];
	ld.param.v2.u32 	{%r1201, %r1202}, [%rd29+664];
	ld.param.v2.u32 	{%r1203, %r1204}, [%rd29+672];
	ld.param.v2.u32 	{%r1205, %r1206}, [%rd29+680];
	ld.param.v2.u32 	{%r1207, %r1208}, [%rd29+688];
	ld.param.v2.u32 	{%r1209, %r1210}, [%rd29+696];
	ld.param.v2.u32 	{%r1211, %r1212}, [%rd29+704];
	ld.param.v2.u32 	{%r1213, %r1214}, [%rd29+712];
	ld.param.v2.u32 	{%r1215, %r1216}, [%rd29+720];
	ld.param.v2.u32 	{%r1217, %r1218}, [%rd29+728];
	ld.param.v2.u32 	{%r1219, %r1220}, [%rd29+736];
	ld.param.v2.u32 	{%r1221, %r1222}, [%rd29+744];
	ld.param.v2.u32 	{%r1223, %r1224}, [%rd29+752];
	ld.param.v2.u32 	{%r1225, %r1226}, [%rd29+760];
	ld.param.v2.u32 	{%r1227, %r1228}, [%rd29+768];
	ld.param.v2.u32 	{%r1229, %r1230}, [%rd29+776];
	ld.param.v2.u32 	{%r1231, %r1232}, [%rd29+784];
	ld.param.v2.u32 	{%r1233, %r1234}, [%rd29+792];
	ld.param.v2.u32 	{%r1235, %r1236}, [%rd29+800];
	ld.param.v2.u32 	{%r1237, %r1238}, [%rd29+808];
	ld.param.v2.u32 	{%r1239, %r1240}, [%rd29+816];
	ld.param.v2.u32 	{%r1241, %r1242}, [%rd29+824];
	ld.param.v2.u32 	{%r1243, %r1244}, [%rd29+832];
	ld.param.v2.u32 	{%r1245, %r1246}, [%rd29+840];
	ld.param.v2.u32 	{%r1247, %r1248}, [%rd29+848];
	ld.param.v2.u32 	{%r1249, %r1250}, [%rd29+856];
	ld.param.v2.u32 	{%r1251, %r1252}, [%rd29+864];
	ld.param.v2.u32 	{%r1253, %r1254}, [%rd29+872];
	ld.param.v2.u32 	{%r1255, %r1256}, [%rd29+880];
	ld.param.v2.u32 	{%r1257, %r1258}, [%rd29+888];
	ld.param.v2.u32 	{%r1259, %r1260}, [%rd29+896];
	ld.param.v2.u32 	{%r1261, %r1262}, [%rd29+904];
	ld.param.v2.u32 	{%r1263, %r1264}, [%rd29+912];
	ld.param.v2.u32 	{%r1265, %r1266}, [%rd29+920];
	ld.param.v2.u32 	{%r1267, %r1268}, [%rd29+928];
	ld.param.v2.u32 	{%r1269, %r1270}, [%rd29+936];
	ld.param.v2.u32 	{%r1271, %r1272}, [%rd29+944];
	ld.param.v2.u32 	{%r1273, %r1274}, [%rd29+952];
	ld.param.v2.u32 	{%r1275, %r1276}, [%rd29+960];
	ld.param.v2.u32 	{%r1277, %r1278}, [%rd29+968];
	ld.param.v2.u32 	{%r1279, %r1280}, [%rd29+976];
	ld.param.v2.u32 	{%r1281, %r1282}, [%rd29+984];
	ld.param.v2.u32 	{%r1283, %r1284}, [%rd29+992];
	ld.param.v2.u32 	{%r1285, %r1286}, [%rd29+1000];
	ld.param.v2.u32 	{%r1287, %r1288}, [%rd29+1008];
	ld.param.v2.u32 	{%r1289, %r1290}, [%rd29+1016];
	ld.param.v2.u32 	{%r1291, %r1292}, [%rd29+1024];
	ld.param.v2.u32 	{%r1293, %r1294}, [%rd29+1032];
	ld.param.v2.u32 	{%r1295, %r1296}, [%rd29+1040];
	ld.param.v2.u32 	{%r1297, %r1298}, [%rd29+1048];
	ld.param.v2.u32 	{%r1299, %r1300}, [%rd29+1056];
	ld.param.v2.u32 	{%r1301, %r1302}, [%rd29+1064];
	ld.param.v2.u32 	{%r1303, %r1304}, [%rd29+1072];
	ld.param.v2.u32 	{%r1305, %r1306}, [%rd29+1080];
	ld.param.v2.u32 	{%r1307, %r1308}, [%rd29+1088];
	ld.param.v2.u32 	{%r1309, %r1310}, [%rd29+1096];
	ld.param.v2.u32 	{%r1311, %r1312}, [%rd29+1104];
	ld.param.v2.u32 	{%r1313, %r1314}, [%rd29+1112];
	ld.param.v2.u32 	{%r1315, %r1316}, [%rd29+1120];
	ld.param.v2.u32 	{%r1317, %r1318}, [%rd29+1128];
	ld.param.v2.u32 	{%r1319, %r1320}, [%rd29+1136];
	ld.param.v2.u32 	{%r1321, %r1322}, [%rd29+1144];
	ld.param.v2.u32 	{%r1323, %r1324}, [%rd29+1152];
	ld.param.v2.u32 	{%r1325, %r1326}, [%rd29+1160];
	ld.param.v2.u32 	{%r1327, %r1328}, [%rd29+1168];
	ld.param.v2.u32 	{%r1329, %r1330}, [%rd29+1176];
	ld.param.v2.u32 	{%r1331, %r1332}, [%rd29+1184];
	ld.param.v2.u32 	{%r1333, %r1334}, [%rd29+1192];
	ld.param.v2.u32 	{%r1335, %r1336}, [%rd29+1200];
	ld.param.v2.u32 	{%r1337, %r1338}, [%rd29+1208];
	ld.param.v2.u32 	{%r1339, %r1340}, [%rd29+1216];
	ld.param.v2.u32 	{%r1341, %r1342}, [%rd29+1224];
	ld.param.v2.u32 	{%r1343, %r1344}, [%rd29+1232];
	ld.param.v2.u32 	{%r1345, %r1346}, [%rd29+1240];
	ld.param.v2.u32 	{%r1347, %r1348}, [%rd29+1248];
	ld.param.v2.u32 	{%r1349, %r1350}, [%rd29+1256];
	ld.param.v2.u32 	{%r1351, %r1352}, [%rd29+1264];
	ld.param.v2.u32 	{%r1353, %r1354}, [%rd29+1272];
	ld.param.v2.u32 	{%r1355, %r1356}, [%rd29+1280];
	ld.param.v2.u32 	{%r1357, %r1358}, [%rd29+1288];
	ld.param.v2.u32 	{%r1359, %r1360}, [%rd29+1296];
	ld.param.v2.u32 	{%r1361, %r1362}, [%rd29+1304];
	ld.param.v2.u32 	{%r1363, %r1364}, [%rd29+1312];
	ld.param.v2.u32 	{%r1365, %r1366}, [%rd29+1320];
	ld.param.v2.u32 	{%r1367, %r1368}, [%rd29+1328];
	ld.param.v2.u32 	{%r1369, %r1370}, [%rd29+1336];
	ld.param.v2.u32 	{%r1371, %r1372}, [%rd29+1344];
	ld.param.v2.u32 	{%r1373, %r1374}, [%rd29+1352];
	ld.param.v2.u32 	{%r1375, %r1376}, [%rd29+1360];
	ld.param.v2.u32 	{%r1377, %r1378}, [%rd29+1368];
	ld.param.v2.u32 	{%r1379, %r1380}, [%rd29+1376];
	ld.param.v2.u32 	{%r1381, %r1382}, [%rd29+1384];
	ld.param.v2.u32 	{%r1383, %r1384}, [%rd29+1392];
	ld.param.v2.u32 	{%r1385, %r1386}, [%rd29+1400];
	ld.param.v2.u32 	{%r1387, %r1388}, [%rd29+1408];
	ld.param.v2.u32 	{%r1389, %r1390}, [%rd29+1416];
	ld.param.v2.u32 	{%r1391, %r1392}, [%rd29+1424];
	ld.param.v2.u32 	{%r1393, %r1394}, [%rd29+1432];
	ld.param.v2.u32 	{%r1395, %r1396}, [%rd29+1440];
	ld.param.v2.u32 	{%r1397, %r1398}, [%rd29+1448];
	ld.param.v2.u32 	{%r1399, %r1400}, [%rd29+1456];
	ld.param.v2.u32 	{%r1401, %r1402}, [%rd29+1464];
	ld.param.v2.u32 	{%r1403, %r1404}, [%rd29+1472];
	ld.param.v2.u32 	{%r1405, %r1406}, [%rd29+1480];
	ld.param.v2.u32 	{%r1407, %r1408}, [%rd29+1488];
	ld.param.v2.u32 	{%r1409, %r1410}, [%rd29+1496];
	ld.param.v2.u32 	{%r1411, %r1412}, [%rd29+1504];
	ld.param.v2.u32 	{%r1413, %r1414}, [%rd29+1512];
	ld.param.v2.u32 	{%r1415, %r1416}, [%rd29+1520];
	ld.param.v2.u32 	{%r1417, %r1418}, [%rd29+1528];
	ld.param.v2.u32 	{%r1419, %r1420}, [%rd29+1536];
	ld.param.v2.u32 	{%r1421, %r1422}, [%rd29+1544];
	ld.param.v2.u32 	{%r1423, %r1424}, [%rd29+1552];
	ld.param.v2.u32 	{%r1425, %r1426}, [%rd29+1560];
	ld.param.v2.u32 	{%r1427, %r1428}, [%rd29+1568];
	ld.param.v2.u32 	{%r1429, %r1430}, [%rd29+1576];
	ld.param.v2.u32 	{%r1431, %r1432}, [%rd29+1584];
	ld.param.v2.u32 	{%r1433, %r1434}, [%rd29+1592];
	ld.param.v2.u32 	{%r1435, %r1436}, [%rd29+1600];
	ld.param.v2.u32 	{%r1437, %r1438}, [%rd29+1608];
	ld.param.v2.u32 	{%r1439, %r1440}, [%rd29+1616];
	ld.param.v2.u32 	{%r1441, %r1442}, [%rd29+1624];
	ld.param.v2.u32 	{%r1443, %r1444}, [%rd29+1632];
	ld.param.v2.u32 	{%r1445, %r1446}, [%rd29+1640];
	ld.param.v2.u32 	{%r1447, %r1448}, [%rd29+1648];
	ld.param.v2.u32 	{%r1449, %r1450}, [%rd29+1656];
	ld.param.v2.u32 	{%r1451, %r1452}, [%rd29+1664];
	ld.param.v2.u32 	{%r1453, %r1454}, [%rd29+1672];
	ld.param.v2.u32 	{%r1455, %r1456}, [%rd29+1680];
	ld.param.v2.u32 	{%r1457, %r1458}, [%rd29+1688];
	ld.param.v2.u32 	{%r1459, %r1460}, [%rd29+1696];
	ld.param.v2.u32 	{%r1461, %r1462}, [%rd29+1704];
	ld.param.v2.u32 	{%r1463, %r1464}, [%rd29+1712];
	ld.param.v2.u32 	{%r1465, %r1466}, [%rd29+1720];
	ld.param.v2.u32 	{%r1467, %r1468}, [%rd29+1728];
	ld.param.v2.u32 	{%r1469, %r1470}, [%rd29+1736];
	ld.param.v2.u32 	{%r1471, %r1472}, [%rd29+1744];
	ld.param.v2.u32 	{%r1473, %r1474}, [%rd29+1752];
	ld.param.v2.u32 	{%r1475, %r1476}, [%rd29+1760];
	ld.param.v2.u32 	{%r1477, %r1478}, [%rd29+1768];
	ld.param.v2.u32 	{%r1479, %r1480}, [%rd29+1776];
	ld.param.v2.u32 	{%r1481, %r1482}, [%rd29+1784];
	ld.param.v2.u32 	{%r1483, %r1484}, [%rd29+1792];
	ld.param.v2.u32 	{%r1485, %r1486}, [%rd29+1800];
	ld.param.v2.u32 	{%r1487, %r1488}, [%rd29+1808];
	ld.param.v2.u32 	{%r1489, %r1490}, [%rd29+1816];
	ld.param.v2.u32 	{%r1491, %r1492}, [%rd29+1824];
	ld.param.v2.u32 	{%r1493, %r1494}, [%rd29+1832];
	ld.param.v2.u32 	{%r1495, %r1496}, [%rd29+1840];
	ld.param.v2.u32 	{%r1497, %r1498}, [%rd29+1848];
	ld.param.v2.u32 	{%r1499, %r1500}, [%rd29+1856];
	ld.param.v2.u32 	{%r1501, %r1502}, [%rd29+1864];
	ld.param.v2.u32 	{%r1503, %r1504}, [%rd29+1872];
	ld.param.v2.u32 	{%r1505, %r1506}, [%rd29+1880];
	ld.param.v2.u32 	{%r1507, %r1508}, [%rd29+1888];
	ld.param.v2.u32 	{%r1509, %r1510}, [%rd29+1896];
	ld.param.v2.u32 	{%r1511, %r1512}, [%rd29+1904];
	ld.param.v2.u32 	{%r1513, %r1514}, [%rd29+1912];
	ld.param.v2.u32 	{%r1515, %r1516}, [%rd29+1920];
	ld.param.v2.u32 	{%r1517, %r1518}, [%rd29+1928];
	ld.param.v2.u32 	{%r1519, %r1520}, [%rd29+1936];
	ld.param.v2.u32 	{%r1521, %r1522}, [%rd29+1944];
	ld.param.v2.u32 	{%r1523, %r1524}, [%rd29+1952];
	ld.param.v2.u32 	{%r1525, %r1526}, [%rd29+1960];
	ld.param.v2.u32 	{%r1527, %r1528}, [%rd29+1968];
	ld.param.v2.u32 	{%r1529, %r1530}, [%rd29+1976];
	ld.param.v2.u32 	{%r1531, %r1532}, [%rd29+1984];
	ld.param.v2.u32 	{%r1533, %r1534}, [%rd29+1992];
	ld.param.v2.u32 	{%r1535, %r1536}, [%rd29+2000];
	ld.param.v2.u32 	{%r1537, %r1538}, [%rd29+2008];
	ld.param.v2.u32 	{%r1539, %r1540}, [%rd29+2016];
	ld.param.v2.u32 	{%r1541, %r1542}, [%rd29+2024];
	ld.param.v2.u32 	{%r1543, %r1544}, [%rd29+2032];
	ld.param.v2.u32 	{%r1545, %r1546}, [%rd29+2040];
	ld.param.v2.u32 	{%r1547, %r1548}, [%rd29+2048];
	mov.u32 	%r1549, %tid.x;
	cvta.to.global.u64 	%rd31, %rd30;
	cvt.u64.u32 	%rd32, %r1549;
	mov.u32 	%r1550, %ctaid.x;
	mul.wide.u32 	%rd33, %r1550, 512;
	add.s64 	%rd34, %rd33, %rd32;
	shl.b64 	%rd35, %rd34, 11;
	add.s64 	%rd36, %rd31, %rd35;
	st.global.u32 	[%rd36], %r1037;
	st.global.u32 	[%rd36+4], %r1038;
	st.global.u32 	[%rd36+8], %r1039;
	st.global.u32 	[%rd36+12], %r1040;
	st.global.u32 	[%rd36+16], %r1041;
	st.global.u32 	[%rd36+20], %r1042;
	st.global.u32 	[%rd36+24], %r1043;
	st.global.u32 	[%rd36+28], %r1044;
	st.global.u32 	[%rd36+32], %r1045;
	st.global.u32 	[%rd36+36], %r1046;
	st.global.u32 	[%rd36+40], %r1047;
	st.global.u32 	[%rd36+44], %r1048;
	st.global.u32 	[%rd36+48], %r1049;
	st.global.u32 	[%rd36+52], %r1050;
	st.global.u32 	[%rd36+56], %r1051;
	st.global.u32 	[%rd36+60], %r1052;
	st.global.u32 	[%rd36+64], %r1053;
	st.global.u32 	[%rd36+68], %r1054;
	st.global.u32 	[%rd36+72], %r1055;
	st.global.u32 	[%rd36+76], %r1056;
	st.global.u32 	[%rd36+80], %r1057;
	st.global.u32 	[%rd36+84], %r1058;
	st.global.u32 	[%rd36+88], %r1059;
	st.global.u32 	[%rd36+92], %r1060;
	st.global.u32 	[%rd36+96], %r1061;
	st.global.u32 	[%rd36+100], %r1062;
	st.global.u32 	[%rd36+104], %r1063;
	st.global.u32 	[%rd36+108], %r1064;
	st.global.u32 	[%rd36+112], %r1065;
	st.global.u32 	[%rd36+116], %r1066;
	st.global.u32 	[%rd36+120], %r1067;
	st.global.u32 	[%rd36+124], %r1068;
	st.global.u32 	[%rd36+128], %r1069;
	st.global.u32 	[%rd36+132], %r1070;
	st.global.u32 	[%rd36+136], %r1071;
	st.global.u32 	[%rd36+140], %r1072;
	st.global.u32 	[%rd36+144], %r1073;
	st.global.u32 	[%rd36+148], %r1074;
	st.global.u32 	[%rd36+152], %r1075;
	st.global.u32 	[%rd36+156], %r1076;
	st.global.u32 	[%rd36+160], %r1077;
	st.global.u32 	[%rd36+164], %r1078;
	st.global.u32 	[%rd36+168], %r1079;
	st.global.u32 	[%rd36+172], %r1080;
	st.global.u32 	[%rd36+176], %r1081;
	st.global.u32 	[%rd36+180], %r1082;
	st.global.u32 	[%rd36+184], %r1083;
	st.global.u32 	[%rd36+188], %r1084;
	st.global.u32 	[%rd36+192], %r1085;
	st.global.u32 	[%rd36+196], %r1086;
	st.global.u32 	[%rd36+200], %r1087;
	st.global.u32 	[%rd36+204], %r1088;
	st.global.u32 	[%rd36+208], %r1089;
	st.global.u32 	[%rd36+212], %r1090;
	st.global.u32 	[%rd36+216], %r1091;
	st.global.u32 	[%rd36+220], %r1092;
	st.global.u32 	[%rd36+224], %r1093;
	st.global.u32 	[%rd36+228], %r1094;
	st.global.u32 	[%rd36+232], %r1095;
	st.global.u32 	[%rd36+236], %r1096;
	st.global.u32 	[%rd36+240], %r1097;
	st.global.u32 	[%rd36+244], %r1098;
	st.global.u32 	[%rd36+248], %r1099;
	st.global.u32 	[%rd36+252], %r1100;
	st.global.u32 	[%rd36+256], %r1101;
	st.global.u32 	[%rd36+260], %r1102;
	st.global.u32 	[%rd36+264], %r1103;
	st.global.u32 	[%rd36+268], %r1104;
	st.global.u32 	[%rd36+272], %r1105;
	st.global.u32 	[%rd36+276], %r1106;
	st.global.u32 	[%rd36+280], %r1107;
	st.global.u32 	[%rd36+284], %r1108;
	st.global.u32 	[%rd36+288], %r1109;
	st.global.u32 	[%rd36+292], %r1110;
	st.global.u32 	[%rd36+296], %r1111;
	st.global.u32 	[%rd36+300], %r1112;
	st.global.u32 	[%rd36+304], %r1113;
	st.global.u32 	[%rd36+308], %r1114;
	st.global.u32 	[%rd36+312], %r1115;
	st.global.u32 	[%rd36+316], %r1116;
	st.global.u32 	[%rd36+320], %r1117;
	st.global.u32 	[%rd36+324], %r1118;
	st.global.u32 	[%rd36+328], %r1119;
	st.global.u32 	[%rd36+332], %r1120;
	st.global.u32 	[%rd36+336], %r1121;
	st.global.u32 	[%rd36+340], %r1122;
	st.global.u32 	[%rd36+344], %r1123;
	st.global.u32 	[%rd36+348], %r1124;
	st.global.u32 	[%rd36+352], %r1125;
	st.global.u32 	[%rd36+356], %r1126;
	st.global.u32 	[%rd36+360], %r1127;
	st.global.u32 	[%rd36+364], %r1128;
	st.global.u32 	[%rd36+368], %r1129;
	st.global.u32 	[%rd36+372], %r1130;
	st.global.u32 	[%rd36+376], %r1131;
	st.global.u32 	[%rd36+380], %r1132;
	st.global.u32 	[%rd36+384], %r1133;
	st.global.u32 	[%rd36+388], %r1134;
	st.global.u32 	[%rd36+392], %r1135;
	st.global.u32 	[%rd36+396], %r1136;
	st.global.u32 	[%rd36+400], %r1137;
	st.global.u32 	[%rd36+404], %r1138;
	st.global.u32 	[%rd36+408], %r1139;
	st.global.u32 	[%rd36+412], %r1140;
	st.global.u32 	[%rd36+416], %r1141;
	st.global.u32 	[%rd36+420], %r1142;
	st.global.u32 	[%rd36+424], %r1143;
	st.global.u32 	[%rd36+428], %r1144;
	st.global.u32 	[%rd36+432], %r1145;
	st.global.u32 	[%rd36+436], %r1146;
	st.global.u32 	[%rd36+440], %r1147;
	st.global.u32 	[%rd36+444], %r1148;
	st.global.u32 	[%rd36+448], %r1149;
	st.global.u32 	[%rd36+452], %r1150;
	st.global.u32 	[%rd36+456], %r1151;
	st.global.u32 	[%rd36+460], %r1152;
	st.global.u32 	[%rd36+464], %r1153;
	st.global.u32 	[%rd36+468], %r1154;
	st.global.u32 	[%rd36+472], %r1155;
	st.global.u32 	[%rd36+476], %r1156;
	st.global.u32 	[%rd36+480], %r1157;
	st.global.u32 	[%rd36+484], %r1158;
	st.global.u32 	[%rd36+488], %r1159;
	st.global.u32 	[%rd36+492], %r1160;
	st.global.u32 	[%rd36+496], %r1161;
	st.global.u32 	[%rd36+500], %r1162;
	st.global.u32 	[%rd36+504], %r1163;
	st.global.u32 	[%rd36+508], %r1164;
	st.global.u32 	[%rd36+512], %r1165;
	st.global.u32 	[%rd36+516], %r1166;
	st.global.u32 	[%rd36+520], %r1167;
	st.global.u32 	[%rd36+524], %r1168;
	st.global.u32 	[%rd36+528], %r1169;
	st.global.u32 	[%rd36+532], %r1170;
	st.global.u32 	[%rd36+536], %r1171;
	st.global.u32 	[%rd36+540], %r1172;
	st.global.u32 	[%rd36+544], %r1173;
	st.global.u32 	[%rd36+548], %r1174;
	st.global.u32 	[%rd36+552], %r1175;
	st.global.u32 	[%rd36+556], %r1176;
	st.global.u32 	[%rd36+560], %r1177;
	st.global.u32 	[%rd36+564], %r1178;
	st.global.u32 	[%rd36+568], %r1179;
	st.global.u32 	[%rd36+572], %r1180;
	st.global.u32 	[%rd36+576], %r1181;
	st.global.u32 	[%rd36+580], %r1182;
	st.global.u32 	[%rd36+584], %r1183;
	st.global.u32 	[%rd36+588], %r1184;
	st.global.u32 	[%rd36+592], %r1185;
	st.global.u32 	[%rd36+596], %r1186;
	st.global.u32 	[%rd36+600], %r1187;
	st.global.u32 	[%rd36+604], %r1188;
	st.global.u32 	[%rd36+608], %r1189;
	st.global.u32 	[%rd36+612], %r1190;
	st.global.u32 	[%rd36+616], %r1191;
	st.global.u32 	[%rd36+620], %r1192;
	st.global.u32 	[%rd36+624], %r1193;
	st.global.u32 	[%rd36+628], %r1194;
	st.global.u32 	[%rd36+632], %r1195;
	st.global.u32 	[%rd36+636], %r1196;
	st.global.u32 	[%rd36+640], %r1197;
	st.global.u32 	[%rd36+644], %r1198;
	st.global.u32 	[%rd36+648], %r1199;
	st.global.u32 	[%rd36+652], %r1200;
	st.global.u32 	[%rd36+656], %r1201;
	st.global.u32 	[%rd36+660], %r1202;
	st.global.u32 	[%rd36+664], %r1203;
	st.global.u32 	[%rd36+668], %r1204;
	st.global.u32 	[%rd36+672], %r1205;
	st.global.u32 	[%rd36+676], %r1206;
	st.global.u32 	[%rd36+680], %r1207;
	st.global.u32 	[%rd36+684], %r1208;
	st.global.u32 	[%rd36+688], %r1209;
	st.global.u32 	[%rd36+692], %r1210;
	st.global.u32 	[%rd36+696], %r1211;
	st.global.u32 	[%rd36+700], %r1212;
	st.global.u32 	[%rd36+704], %r1213;
	st.global.u32 	[%rd36+708], %r1214;
	st.global.u32 	[%rd36+712], %r1215;
	st.global.u32 	[%rd36+716], %r1216;
	st.global.u32 	[%rd36+720], %r1217;
	st.global.u32 	[%rd36+724], %r1218;
	st.global.u32 	[%rd36+728], %r1219;
	st.global.u32 	[%rd36+732], %r1220;
	st.global.u32 	[%rd36+736], %r1221;
	st.global.u32 	[%rd36+740], %r1222;
	st.global.u32 	[%rd36+744], %r1223;
	st.global.u32 	[%rd36+748], %r1224;
	st.global.u32 	[%rd36+752], %r1225;
	st.global.u32 	[%rd36+756], %r1226;
	st.global.u32 	[%rd36+760], %r1227;
	st.global.u32 	[%rd36+764], %r1228;
	st.global.u32 	[%rd36+768], %r1229;
	st.global.u32 	[%rd36+772], %r1230;
	st.global.u32 	[%rd36+776], %r1231;
	st.global.u32 	[%rd36+780], %r1232;
	st.global.u32 	[%rd36+784], %r1233;
	st.global.u32 	[%rd36+788], %r1234;
	st.global.u32 	[%rd36+792], %r1235;
	st.global.u32 	[%rd36+796], %r1236;
	st.global.u32 	[%rd36+800], %r1237;
	st.global.u32 	[%rd36+804], %r1238;
	st.global.u32 	[%rd36+808], %r1239;
	st.global.u32 	[%rd36+812], %r1240;
	st.global.u32 	[%rd36+816], %r1241;
	st.global.u32 	[%rd36+820], %r1242;
	st.global.u32 	[%rd36+824], %r1243;
	st.global.u32 	[%rd36+828], %r1244;
	st.global.u32 	[%rd36+832], %r1245;
	st.global.u32 	[%rd36+836], %r1246;
	st.global.u32 	[%rd36+840], %r1247;
	st.global.u32 	[%rd36+844], %r1248;
	st.global.u32 	[%rd36+848], %r1249;
	st.global.u32 	[%rd36+852], %r1250;
	st.global.u32 	[%rd36+856], %r1251;
	st.global.u32 	[%rd36+860], %r1252;
	st.global.u32 	[%rd36+864], %r1253;
	st.global.u32 	[%rd36+868], %r1254;
	st.global.u32 	[%rd36+872], %r1255;
	st.global.u32 	[%rd36+876], %r1256;
	st.global.u32 	[%rd36+880], %r1257;
	st.global.u32 	[%rd36+884], %r1258;
	st.global.u32 	[%rd36+888], %r1259;
	st.global.u32 	[%rd36+892], %r1260;
	st.global.u32 	[%rd36+896], %r1261;
	st.global.u32 	[%rd36+900], %r1262;
	st.global.u32 	[%rd36+904], %r1263;
	st.global.u32 	[%rd36+908], %r1264;
	st.global.u32 	[%rd36+912], %r1265;
	st.global.u32 	[%rd36+916], %r1266;
	st.global.u32 	[%rd36+920], %r1267;
	st.global.u32 	[%rd36+924], %r1268;
	st.global.u32 	[%rd36+928], %r1269;
	st.global.u32 	[%rd36+932], %r1270;
	st.global.u32 	[%rd36+936], %r1271;
	st.global.u32 	[%rd36+940], %r1272;
	st.global.u32 	[%rd36+944], %r1273;
	st.global.u32 	[%rd36+948], %r1274;
	st.global.u32 	[%rd36+952], %r1275;
	st.global.u32 	[%rd36+956], %r1276;
	st.global.u32 	[%rd36+960], %r1277;
	st.global.u32 	[%rd36+964], %r1278;
	st.global.u32 	[%rd36+968], %r1279;
	st.global.u32 	[%rd36+972], %r1280;
	st.global.u32 	[%rd36+976], %r1281;
	st.global.u32 	[%rd36+980], %r1282;
	st.global.u32 	[%rd36+984], %r1283;
	st.global.u32 	[%rd36+988], %r1284;
	st.global.u32 	[%rd36+992], %r1285;
	st.global.u32 	[%rd36+996], %r1286;
	st.global.u32 	[%rd36+1000], %r1287;
	st.global.u32 	[%rd36+1004], %r1288;
	st.global.u32 	[%rd36+1008], %r1289;
	st.global.u32 	[%rd36+1012], %r1290;
	st.global.u32 	[%rd36+1016], %r1291;
	st.global.u32 	[%rd36+1020], %r1292;
	st.global.u32 	[%rd36+1024], %r1293;
	st.global.u32 	[%rd36+1028], %r1294;
	st.global.u32 	[%rd36+1032], %r1295;
	st.global.u32 	[%rd36+1036], %r1296;
	st.global.u32 	[%rd36+1040], %r1297;
	st.global.u32 	[%rd36+1044], %r1298;
	st.global.u32 	[%rd36+1048], %r1299;
	st.global.u32 	[%rd36+1052], %r1300;
	st.global.u32 	[%rd36+1056], %r1301;
	st.global.u32 	[%rd36+1060], %r1302;
	st.global.u32 	[%rd36+1064], %r1303;
	st.global.u32 	[%rd36+1068], %r1304;
	st.global.u32 	[%rd36+1072], %r1305;
	st.global.u32 	[%rd36+1076], %r1306;
	st.global.u32 	[%rd36+1080], %r1307;
	st.global.u32 	[%rd36+1084], %r1308;
	st.global.u32 	[%rd36+1088], %r1309;
	st.global.u32 	[%rd36+1092], %r1310;
	st.global.u32 	[%rd36+1096], %r1311;
	st.global.u32 	[%rd36+1100], %r1312;
	st.global.u32 	[%rd36+1104], %r1313;
	st.global.u32 	[%rd36+1108], %r1314;
	st.global.u32 	[%rd36+1112], %r1315;
	st.global.u32 	[%rd36+1116], %r1316;
	st.global.u32 	[%rd36+1120], %r1317;
	st.global.u32 	[%rd36+1124], %r1318;
	st.global.u32 	[%rd36+1128], %r1319;
	st.global.u32 	[%rd36+1132], %r1320;
	st.global.u32 	[%rd36+1136], %r1321;
	st.global.u32 	[%rd36+1140], %r1322;
	st.global.u32 	[%rd36+1144], %r1323;
	st.global.u32 	[%rd36+1148], %r1324;
	st.global.u32 	[%rd36+1152], %r1325;
	st.global.u32 	[%rd36+1156], %r1326;
	st.global.u32 	[%rd36+1160], %r1327;
	st.global.u32 	[%rd36+1164], %r1328;
	st.global.u32 	[%rd36+1168], %r1329;
	st.global.u32 	[%rd36+1172], %r1330;
	st.global.u32 	[%rd36+1176], %r1331;
	st.global.u32 	[%rd36+1180], %r1332;
	st.global.u32 	[%rd36+1184], %r1333;
	st.global.u32 	[%rd36+1188], %r1334;
	st.global.u32 	[%rd36+1192], %r1335;
	st.global.u32 	[%rd36+1196], %r1336;
	st.global.u32 	[%rd36+1200], %r1337;
	st.global.u32 	[%rd36+1204], %r1338;
	st.global.u32 	[%rd36+1208], %r1339;
	st.global.u32 	[%rd36+1212], %r1340;
	st.global.u32 	[%rd36+1216], %r1341;
	st.global.u32 	[%rd36+1220], %r1342;
	st.global.u32 	[%rd36+1224], %r1343;
	st.global.u32 	[%rd36+1228], %r1344;
	st.global.u32 	[%rd36+1232], %r1345;
	st.global.u32 	[%rd36+1236], %r1346;
	st.global.u32 	[%rd36+1240], %r1347;
	st.global.u32 	[%rd36+1244], %r1348;
	st.global.u32 	[%rd36+1248], %r1349;
	st.global.u32 	[%rd36+1252], %r1350;
	st.global.u32 	[%rd36+1256], %r1351;
	st.global.u32 	[%rd36+1260], %r1352;
	st.global.u32 	[%rd36+1264], %r1353;
	st.global.u32 	[%rd36+1268], %r1354;
	st.global.u32 	[%rd36+1272], %r1355;
	st.global.u32 	[%rd36+1276], %r1356;
	st.global.u32 	[%rd36+1280], %r1357;
	st.global.u32 	[%rd36+1284], %r1358;
	st.global.u32 	[%rd36+1288], %r1359;
	st.global.u32 	[%rd36+1292], %r1360;
	st.global.u32 	[%rd36+1296], %r1361;
	st.global.u32 	[%rd36+1300], %r1362;
	st.global.u32 	[%rd36+1304], %r1363;
	st.global.u32 	[%rd36+1308], %r1364;
	st.global.u32 	[%rd36+1312], %r1365;
	st.global.u32 	[%rd36+1316], %r1366;
	st.global.u32 	[%rd36+1320], %r1367;
	st.global.u32 	[%rd36+1324], %r1368;
	st.global.u32 	[%rd36+1328], %r1369;
	st.global.u32 	[%rd36+1332], %r1370;
	st.global.u32 	[%rd36+1336], %r1371;
	st.global.u32 	[%rd36+1340], %r1372;
	st.global.u32 	[%rd36+1344], %r1373;
	st.global.u32 	[%rd36+1348], %r1374;
	st.global.u32 	[%rd36+1352], %r1375;
	st.global.u32 	[%rd36+1356], %r1376;
	st.global.u32 	[%rd36+1360], %r1377;
	st.global.u32 	[%rd36+1364], %r1378;
	st.global.u32 	[%rd36+1368], %r1379;
	st.global.u32 	[%rd36+1372], %r1380;
	st.global.u32 	[%rd36+1376], %r1381;
	st.global.u32 	[%rd36+1380], %r1382;
	st.global.u32 	[%rd36+1384], %r1383;
	st.global.u32 	[%rd36+1388], %r1384;
	st.global.u32 	[%rd36+1392], %r1385;
	st.global.u32 	[%rd36+1396], %r1386;
	st.global.u32 	[%rd36+1400], %r1387;
	st.global.u32 	[%rd36+1404], %r1388;
	st.global.u32 	[%rd36+1408], %r1389;
	st.global.u32 	[%rd36+1412], %r1390;
	st.global.u32 	[%rd36+1416], %r1391;
	st.global.u32 	[%rd36+1420], %r1392;
	st.global.u32 	[%rd36+1424], %r1393;
	st.global.u32 	[%rd36+1428], %r1394;
	st.global.u32 	[%rd36+1432], %r1395;
	st.global.u32 	[%rd36+1436], %r1396;
	st.global.u32 	[%rd36+1440], %r1397;
	st.global.u32 	[%rd36+1444], %r1398;
	st.global.u32 	[%rd36+1448], %r1399;
	st.global.u32 	[%rd36+1452], %r1400;
	st.global.u32 	[%rd36+1456], %r1401;
	st.global.u32 	[%rd36+1460], %r1402;
	st.global.u32 	[%rd36+1464], %r1403;
	st.global.u32 	[%rd36+1468], %r1404;
	st.global.u32 	[%rd36+1472], %r1405;
	st.global.u32 	[%rd36+1476], %r1406;
	st.global.u32 	[%rd36+1480], %r1407;
	st.global.u32 	[%rd36+1484], %r1408;
	st.global.u32 	[%rd36+1488], %r1409;
	st.global.u32 	[%rd36+1492], %r1410;
	st.global.u32 	[%rd36+1496], %r1411;
	st.global.u32 	[%rd36+1500], %r1412;
	st.global.u32 	[%rd36+1504], %r1413;
	st.global.u32 	[%rd36+1508], %r1414;
	st.global.u32 	[%rd36+1512], %r1415;
	st.global.u32 	[%rd36+1516], %r1416;
	st.global.u32 	[%rd36+1520], %r1417;
	st.global.u32 	[%rd36+1524], %r1418;
	st.global.u32 	[%rd36+1528], %r1419;
	st.global.u32 	[%rd36+1532], %r1420;
	st.global.u32 	[%rd36+1536], %r1421;
	st.global.u32 	[%rd36+1540], %r1422;
	st.global.u32 	[%rd36+1544], %r1423;
	st.global.u32 	[%rd36+1548], %r1424;
	st.global.u32 	[%rd36+1552], %r1425;
	st.global.u32 	[%rd36+1556], %r1426;
	st.global.u32 	[%rd36+1560], %r1427;
	st.global.u32 	[%rd36+1564], %r1428;
	st.global.u32 	[%rd36+1568], %r1429;
	st.global.u32 	[%rd36+1572], %r1430;
	st.global.u32 	[%rd36+1576], %r1431;
	st.global.u32 	[%rd36+1580], %r1432;
	st.global.u32 	[%rd36+1584], %r1433;
	st.global.u32 	[%rd36+1588], %r1434;
	st.global.u32 	[%rd36+1592], %r1435;
	st.global.u32 	[%rd36+1596], %r1436;
	st.global.u32 	[%rd36+1600], %r1437;
	st.global.u32 	[%rd36+1604], %r1438;
	st.global.u32 	[%rd36+1608], %r1439;
	st.global.u32 	[%rd36+1612], %r1440;
	st.global.u32 	[%rd36+1616], %r1441;
	st.global.u32 	[%rd36+1620], %r1442;
	st.global.u32 	[%rd36+1624], %r1443;
	st.global.u32 	[%rd36+1628], %r1444;
	st.global.u32 	[%rd36+1632], %r1445;
	st.global.u32 	[%rd36+1636], %r1446;
	st.global.u32 	[%rd36+1640], %r1447;
	st.global.u32 	[%rd36+1644], %r1448;
	st.global.u32 	[%rd36+1648], %r1449;
	st.global.u32 	[%rd36+1652], %r1450;
	st.global.u32 	[%rd36+1656], %r1451;
	st.global.u32 	[%rd36+1660], %r1452;
	st.global.u32 	[%rd36+1664], %r1453;
	st.global.u32 	[%rd36+1668], %r1454;
	st.global.u32 	[%rd36+1672], %r1455;
	st.global.u32 	[%rd36+1676], %r1456;
	st.global.u32 	[%rd36+1680], %r1457;
	st.global.u32 	[%rd36+1684], %r1458;
	st.global.u32 	[%rd36+1688], %r1459;
	st.global.u32 	[%rd36+1692], %r1460;
	st.global.u32 	[%rd36+1696], %r1461;
	st.global.u32 	[%rd36+1700], %r1462;
	st.global.u32 	[%rd36+1704], %r1463;
	st.global.u32 	[%rd36+1708], %r1464;
	st.global.u32 	[%rd36+1712], %r1465;
	st.global.u32 	[%rd36+1716], %r1466;
	st.global.u32 	[%rd36+1720], %r1467;
	st.global.u32 	[%rd36+1724], %r1468;
	st.global.u32 	[%rd36+1728], %r1469;
	st.global.u32 	[%rd36+1732], %r1470;
	st.global.u32 	[%rd36+1736], %r1471;
	st.global.u32 	[%rd36+1740], %r1472;
	st.global.u32 	[%rd36+1744], %r1473;
	st.global.u32 	[%rd36+1748], %r1474;
	st.global.u32 	[%rd36+1752], %r1475;
	st.global.u32 	[%rd36+1756], %r1476;
	st.global.u32 	[%rd36+1760], %r1477;
	st.global.u32 	[%rd36+1764], %r1478;
	st.global.u32 	[%rd36+1768], %r1479;
	st.global.u32 	[%rd36+1772], %r1480;
	st.global.u32 	[%rd36+1776], %r1481;
	st.global.u32 	[%rd36+1780], %r1482;
	st.global.u32 	[%rd36+1784], %r1483;
	st.global.u32 	[%rd36+1788], %r1484;
	st.global.u32 	[%rd36+1792], %r1485;
	st.global.u32 	[%rd36+1796], %r1486;
	st.global.u32 	[%rd36+1800], %r1487;
	st.global.u32 	[%rd36+1804], %r1488;
	st.global.u32 	[%rd36+1808], %r1489;
	st.global.u32 	[%rd36+1812], %r1490;
	st.global.u32 	[%rd36+1816], %r1491;
	st.global.u32 	[%rd36+1820], %r1492;
	st.global.u32 	[%rd36+1824], %r1493;
	st.global.u32 	[%rd36+1828], %r1494;
	st.global.u32 	[%rd36+1832], %r1495;
	st.global.u32 	[%rd36+1836], %r1496;
	st.global.u32 	[%rd36+1840], %r1497;
	st.global.u32 	[%rd36+1844], %r1498;
	st.global.u32 	[%rd36+1848], %r1499;
	st.global.u32 	[%rd36+1852], %r1500;
	st.global.u32 	[%rd36+1856], %r1501;
	st.global.u32 	[%rd36+1860], %r1502;
	st.global.u32 	[%rd36+1864], %r1503;
	st.global.u32 	[%rd36+1868], %r1504;
	st.global.u32 	[%rd36+1872], %r1505;
	st.global.u32 	[%rd36+1876], %r1506;
	st.global.u32 	[%rd36+1880], %r1507;
	st.global.u32 	[%rd36+1884], %r1508;
	st.global.u32 	[%rd36+1888], %r1509;
	st.global.u32 	[%rd36+1892], %r1510;
	st.global.u32 	[%rd36+1896], %r1511;
	st.global.u32 	[%rd36+1900], %r1512;
	st.global.u32 	[%rd36+1904], %r1513;
	st.global.u32 	[%rd36+1908], %r1514;
	st.global.u32 	[%rd36+1912], %r1515;
	st.global.u32 	[%rd36+1916], %r1516;
	st.global.u32 	[%rd36+1920], %r1517;
	st.global.u32 	[%rd36+1924], %r1518;
	st.global.u32 	[%rd36+1928], %r1519;
	st.global.u32 	[%rd36+1932], %r1520;
	st.global.u32 	[%rd36+1936], %r1521;
	st.global.u32 	[%rd36+1940], %r1522;
	st.global.u32 	[%rd36+1944], %r1523;
	st.global.u32 	[%rd36+1948], %r1524;
	st.global.u32 	[%rd36+1952], %r1525;
	st.global.u32 	[%rd36+1956], %r1526;
	st.global.u32 	[%rd36+1960], %r1527;
	st.global.u32 	[%rd36+1964], %r1528;
	st.global.u32 	[%rd36+1968], %r1529;
	st.global.u32 	[%rd36+1972], %r1530;
	st.global.u32 	[%rd36+1976], %r1531;
	st.global.u32 	[%rd36+1980], %r1532;
	st.global.u32 	[%rd36+1984], %r1533;
	st.global.u32 	[%rd36+1988], %r1534;
	st.global.u32 	[%rd36+1992], %r1535;
	st.global.u32 	[%rd36+1996], %r1536;
	st.global.u32 	[%rd36+2000], %r1537;
	st.global.u32 	[%rd36+2004], %r1538;
	st.global.u32 	[%rd36+2008], %r1539;
	st.global.u32 	[%rd36+2012], %r1540;
	st.global.u32 	[%rd36+2016], %r1541;
	st.global.u32 	[%rd36+2020], %r1542;
	st.global.u32 	[%rd36+2024], %r1543;
	st.global.u32 	[%rd36+2028], %r1544;
	st.global.u32 	[%rd36+2032], %r1545;
	st.global.u32 	[%rd36+2036], %r1546;
	st.global.u32 	[%rd36+2040], %r1547;
	st.global.u32 	[%rd36+2044], %r1548;
	st.global.u32 	[%rd36+524288], %r1037;
	st.global.u32 	[%rd36+524292], %r1038;
	st.global.u32 	[%rd36+524296], %r1039;
	st.global.u32 	[%rd36+524300], %r1040;
	st.global.u32 	[%rd36+524304], %r1041;
	st.global.u32 	[%rd36+524308], %r1042;
	st.global.u32 	[%rd36+524312], %r1043;
	st.global.u32 	[%rd36+524316], %r1044;
	st.global.u32 	[%rd36+524320], %r1045;
	st.global.u32 	[%rd36+524324], %r1046;
	st.global.u32 	[%rd36+524328], %r1047;
	st.global.u32 	[%rd36+524332], %r1048;
	st.global.u32 	[%rd36+524336], %r1049;
	st.global.u32 	[%rd36+524340], %r1050;
	st.global.u32 	[%rd36+524344], %r1051;
	st.global.u32 	[%rd36+524348], %r1052;
	st.global.u32 	[%rd36+524352], %r1053;
	st.global.u32 	[%rd36+524356], %r1054;
	st.global.u32 	[%rd36+524360], %r1055;
	st.global.u32 	[%rd36+524364], %r1056;
	st.global.u32 	[%rd36+524368], %r1057;
	st.global.u32 	[%rd36+524372], %r1058;
	st.global.u32 	[%rd36+524376], %r1059;
	st.global.u32 	[%rd36+524380], %r1060;
	st.global.u32 	[%rd36+524384], %r1061;
	st.global.u32 	[%rd36+524388], %r1062;
	st.global.u32 	[%rd36+524392], %r1063;
	st.global.u32 	[%rd36+524396], %r1064;
	st.global.u32 	[%rd36+524400], %r1065;
	st.global.u32 	[%rd36+524404], %r1066;
	st.global.u32 	[%rd36+524408], %r1067;
	st.global.u32 	[%rd36+524412], %r1068;
	st.global.u32 	[%rd36+524416], %r1069;
	st.global.u32 	[%rd36+524420], %r1070;
	st.global.u32 	[%rd36+524424], %r1071;
	st.global.u32 	[%rd36+524428], %r1072;
	st.global.u32 	[%rd36+524432], %r1073;
	st.global.u32 	[%rd36+524436], %r1074;
	st.global.u32 	[%rd36+524440], %r1075;
	st.global.u32 	[%rd36+524444], %r1076;
	st.global.u32 	[%rd36+524448], %r1077;
	st.global.u32 	[%rd36+524452], %r1078;
	st.global.u32 	[%rd36+524456], %r1079;
	st.global.u32 	[%rd36+524460], %r1080;
	st.global.u32 	[%rd36+524464], %r1081;
	st.global.u32 	[%rd36+524468], %r1082;
	st.global.u32 	[%rd36+524472], %r1083;
	st.global.u32 	[%rd36+524476], %r1084;
	st.global.u32 	[%rd36+524480], %r1085;
	st.global.u32 	[%rd36+524484], %r1086;
	st.global.u32 	[%rd36+524488], %r1087;
	st.global.u32 	[%rd36+524492], %r1088;
	st.global.u32 	[%rd36+524496], %r1089;
	st.global.u32 	[%rd36+524500], %r1090;
	st.global.u32 	[%rd36+524504], %r1091;
	st.global.u32 	[%rd36+524508], %r1092;
	st.global.u32 	[%rd36+524512], %r1093;
	st.global.u32 	[%rd36+524516], %r1094;
	st.global.u32 	[%rd36+524520], %r1095;
	st.global.u32 	[%rd36+524524], %r1096;
	st.global.u32 	[%rd36+524528], %r1097;
	st.global.u32 	[%rd36+524532], %r1098;
	st.global.u32 	[%rd36+524536], %r1099;
	st.global.u32 	[%rd36+524540], %r1100;
	st.global.u32 	[%rd36+524544], %r1101;
	st.global.u32 	[%rd36+524548], %r1102;
	st.global.u32 	[%rd36+524552], %r1103;
	st.global.u32 	[%rd36+524556], %r1104;
	st.global.u32 	[%rd36+524560], %r1105;
	st.global.u32 	[%rd36+524564], %r1106;
	st.global.u32 	[%rd36+524568], %r1107;
	st.global.u32 	[%rd36+524572], %r1108;
	st.global.u32 	[%rd36+524576], %r1109;
	st.global.u32 	[%rd36+524580], %r1110;
	st.global.u32 	[%rd36+524584], %r1111;
	st.global.u32 	[%rd36+524588], %r1112;
	st.global.u32 	[%rd36+524592], %r1113;
	st.global.u32 	[%rd36+524596], %r1114;
	st.global.u32 	[%rd36+524600], %r1115;
	st.global.u32 	[%rd36+524604], %r1116;
	st.global.u32 	[%rd36+524608], %r1117;
	st.global.u32 	[%rd36+524612], %r1118;
	st.global.u32 	[%rd36+524616], %r1119;
	st.global.u32 	[%rd36+524620], %r1120;
	st.global.u32 	[%rd36+524624], %r1121;
	st.global.u32 	[%rd36+524628], %r1122;
	st.global.u32 	[%rd36+524632], %r1123;
	st.global.u32 	[%rd36+524636], %r1124;
	st.global.u32 	[%rd36+524640], %r1125;
	st.global.u32 	[%rd36+524644], %r1126;
	st.global.u32 	[%rd36+524648], %r1127;
	st.global.u32 	[%rd36+524652], %r1128;
	st.global.u32 	[%rd36+524656], %r1129;
	st.global.u32 	[%rd36+524660], %r1130;
	st.global.u32 	[%rd36+524664], %r1131;
	st.global.u32 	[%rd36+524668], %r1132;
	st.global.u32 	[%rd36+524672], %r1133;
	st.global.u32 	[%rd36+524676], %r1134;
	st.global.u32 	[%rd36+524680], %r1135;
	st.global.u32 	[%rd36+524684], %r1136;
	st.global.u32 	[%rd36+524688], %r1137;
	st.global.u32 	[%rd36+524692], %r1138;
	st.global.u32 	[%rd36+524696], %r1139;
	st.global.u32 	[%rd36+524700], %r1140;
	st.global.u32 	[%rd36+524704], %r1141;
	st.global.u32 	[%rd36+524708], %r1142;
	st.global.u32 	[%rd36+524712], %r1143;
	st.global.u32 	[%rd36+524716], %r1144;
	st.global.u32 	[%rd36+524720], %r1145;
	st.global.u32 	[%rd36+524724], %r1146;
	st.global.u32 	[%rd36+524728], %r1147;
	st.global.u32 	[%rd36+524732], %r1148;
	st.global.u32 	[%rd36+524736], %r1149;
	st.global.u32 	[%rd36+524740], %r1150;
	st.global.u32 	[%rd36+524744], %r1151;
	st.global.u32 	[%rd36+524748], %r1152;
	st.global.u32 	[%rd36+524752], %r1153;
	st.global.u32 	[%rd36+524756], %r1154;
	st.global.u32 	[%rd36+524760], %r1155;
	st.global.u32 	[%rd36+524764], %r1156;
	st.global.u32 	[%rd36+524768], %r1157;
	st.global.u32 	[%rd36+524772], %r1158;
	st.global.u32 	[%rd36+524776], %r1159;
	st.global.u32 	[%rd36+524780], %r1160;
	st.global.u32 	[%rd36+524784], %r1161;
	st.global.u32 	[%rd36+524788], %r1162;
	st.global.u32 	[%rd36+524792], %r1163;
	st.global.u32 	[%rd36+524796], %r1164;
	st.global.u32 	[%rd36+524800], %r1165;
	st.global.u32 	[%rd36+524804], %r1166;
	st.global.u32 	[%rd36+524808], %r1167;
	st.global.u32 	[%rd36+524812], %r1168;
	st.global.u32 	[%rd36+524816], %r1169;
	st.global.u32 	[%rd36+524820], %r1170;
	st.global.u32 	[%rd36+524824], %r1171;
	st.global.u32 	[%rd36+524828], %r1172;
	st.global.u32 	[%rd36+524832], %r1173;
	st.global.u32 	[%rd36+524836], %r1174;
	st.global.u32 	[%rd36+524840], %r1175;
	st.global.u32 	[%rd36+524844], %r1176;
	st.global.u32 	[%rd36+524848], %r1177;
	st.global.u32 	[%rd36+524852], %r1178;
	st.global.u32 	[%rd36+524856], %r1179;
	st.global.u32 	[%rd36+524860], %r1180;
	st.global.u32 	[%rd36+524864], %r1181;
	st.global.u32 	[%rd36+524868], %r1182;
	st.global.u32 	[%rd36+524872], %r1183;
	st.global.u32 	[%rd36+524876], %r1184;
	st.global.u32 	[%rd36+524880], %r1185;
	st.global.u32 	[%rd36+524884], %r1186;
	st.global.u32 	[%rd36+524888], %r1187;
	st.global.u32 	[%rd36+524892], %r1188;
	st.global.u32 	[%rd36+524896], %r1189;
	st.global.u32 	[%rd36+524900], %r1190;
	st.global.u32 	[%rd36+524904], %r1191;
	st.global.u32 	[%rd36+524908], %r1192;
	st.global.u32 	[%rd36+524912], %r1193;
	st.global.u32 	[%rd36+524916], %r1194;
	st.global.u32 	[%rd36+524920], %r1195;
	st.global.u32 	[%rd36+524924], %r1196;
	st.global.u32 	[%rd36+524928], %r1197;
	st.global.u32 	[%rd36+524932], %r1198;
	st.global.u32 	[%rd36+524936], %r1199;
	st.global.u32 	[%rd36+524940], %r1200;
	st.global.u32 	[%rd36+524944], %r1201;
	st.global.u32 	[%rd36+524948], %r1202;
	st.global.u32 	[%rd36+524952], %r1203;
	st.global.u32 	[%rd36+524956], %r1204;
	st.global.u32 	[%rd36+524960], %r1205;
	st.global.u32 	[%rd36+524964], %r1206;
	st.global.u32 	[%rd36+524968], %r1207;
	st.global.u32 	[%rd36+524972], %r1208;
	st.global.u32 	[%rd36+524976], %r1209;
	st.global.u32 	[%rd36+524980], %r1210;
	st.global.u32 	[%rd36+524984], %r1211;
	st.global.u32 	[%rd36+524988], %r1212;
	st.global.u32 	[%rd36+524992], %r1213;
	st.global.u32 	[%rd36+524996], %r1214;
	st.global.u32 	[%rd36+525000], %r1215;
	st.global.u32 	[%rd36+525004], %r1216;
	st.global.u32 	[%rd36+525008], %r1217;
	st.global.u32 	[%rd36+525012], %r1218;
	st.global.u32 	[%rd36+525016], %r1219;
	st.global.u32 	[%rd36+525020], %r1220;
	st.global.u32 	[%rd36+525024], %r1221;
	st.global.u32 	[%rd36+525028], %r1222;
	st.global.u32 	[%rd36+525032], %r1223;
	st.global.u32 	[%rd36+525036], %r1224;
	st.global.u32 	[%rd36+525040], %r1225;
	st.global.u32 	[%rd36+525044], %r1226;
	st.global.u32 	[%rd36+525048], %r1227;
	st.global.u32 	[%rd36+525052], %r1228;
	st.global.u32 	[%rd36+525056], %r1229;
	st.global.u32 	[%rd36+525060], %r1230;
	st.global.u32 	[%rd36+525064], %r1231;
	st.global.u32 	[%rd36+525068], %r1232;
	st.global.u32 	[%rd36+525072], %r1233;
	st.global.u32 	[%rd36+525076], %r1234;
	st.global.u32 	[%rd36+525080], %r1235;
	st.global.u32 	[%rd36+525084], %r1236;
	st.global.u32 	[%rd36+525088], %r1237;
	st.global.u32 	[%rd36+525092], %r1238;
	st.global.u32 	[%rd36+525096], %r1239;
	st.global.u32 	[%rd36+525100], %r1240;
	st.global.u32 	[%rd36+525104], %r1241;
	st.global.u32 	[%rd36+525108], %r1242;
	st.global.u32 	[%rd36+525112], %r1243;
	st.global.u32 	[%rd36+525116], %r1244;
	st.global.u32 	[%rd36+525120], %r1245;
	st.global.u32 	[%rd36+525124], %r1246;
	st.global.u32 	[%rd36+525128], %r1247;
	st.global.u32 	[%rd36+525132], %r1248;
	st.global.u32 	[%rd36+525136], %r1249;
	st.global.u32 	[%rd36+525140], %r1250;
	st.global.u32 	[%rd36+525144], %r1251;
	st.global.u32 	[%rd36+525148], %r1252;
	st.global.u32 	[%rd36+525152], %r1253;
	st.global.u32 	[%rd36+525156], %r1254;
	st.global.u32 	[%rd36+525160], %r1255;
	st.global.u32 	[%rd36+525164], %r1256;
	st.global.u32 	[%rd36+525168], %r1257;
	st.global.u32 	[%rd36+525172], %r1258;
	st.global.u32 	[%rd36+525176], %r1259;
	st.global.u32 	[%rd36+525180], %r1260;
	st.global.u32 	[%rd36+525184], %r1261;
	st.global.u32 	[%rd36+525188], %r1262;
	st.global.u32 	[%rd36+525192], %r1263;
	st.global.u32 	[%rd36+525196], %r1264;
	st.global.u32 	[%rd36+525200], %r1265;
	st.global.u32 	[%rd36+525204], %r1266;
	st.global.u32 	[%rd36+525208], %r1267;
	st.global.u32 	[%rd36+525212], %r1268;
	st.global.u32 	[%rd36+525216], %r1269;
	st.global.u32 	[%rd36+525220], %r1270;
	st.global.u32 	[%rd36+525224], %r1271;
	st.global.u32 	[%rd36+525228], %r1272;
	st.global.u32 	[%rd36+525232], %r1273;
	st.global.u32 	[%rd36+525236], %r1274;
	st.global.u32 	[%rd36+525240], %r1275;
	st.global.u32 	[%rd36+525244], %r1276;
	st.global.u32 	[%rd36+525248], %r1277;
	st.global.u32 	[%rd36+525252], %r1278;
	st.global.u32 	[%rd36+525256], %r1279;
	st.global.u32 	[%rd36+525260], %r1280;
	st.global.u32 	[%rd36+525264], %r1281;
	st.global.u32 	[%rd36+525268], %r1282;
	st.global.u32 	[%rd36+525272], %r1283;
	st.global.u32 	[%rd36+525276], %r1284;
	st.global.u32 	[%rd36+525280], %r1285;
	st.global.u32 	[%rd36+525284], %r1286;
	st.global.u32 	[%rd36+525288], %r1287;
	st.global.u32 	[%rd36+525292], %r1288;
	st.global.u32 	[%rd36+525296], %r1289;
	st.global.u32 	[%rd36+525300], %r1290;
	st.global.u32 	[%rd36+525304], %r1291;
	st.global.u32 	[%rd36+525308], %r1292;
	st.global.u32 	[%rd36+525312], %r1293;
	st.global.u32 	[%rd36+525316], %r1294;
	st.global.u32 	[%rd36+525320], %r1295;
	st.global.u32 	[%rd36+525324], %r1296;
	st.global.u32 	[%rd36+525328], %r1297;
	st.global.u32 	[%rd36+525332], %r1298;
	st.global.u32 	[%rd36+525336], %r1299;
	st.global.u32 	[%rd36+525340], %r1300;
	st.global.u32 	[%rd36+525344], %r1301;
	st.global.u32 	[%rd36+525348], %r1302;
	st.global.u32 	[%rd36+525352], %r1303;
	st.global.u32 	[%rd36+525356], %r1304;
	st.global.u32 	[%rd36+525360], %r1305;
	st.global.u32 	[%rd36+525364], %r1306;
	st.global.u32 	[%rd36+525368], %r1307;
	st.global.u32 	[%rd36+525372], %r1308;
	st.global.u32 	[%rd36+525376], %r1309;
	st.global.u32 	[%rd36+525380], %r1310;
	st.global.u32 	[%rd36+525384], %r1311;
	st.global.u32 	[%rd36+525388], %r1312;
	st.global.u32 	[%rd36+525392], %r1313;
	st.global.u32 	[%rd36+525396], %r1314;
	st.global.u32 	[%rd36+525400], %r1315;
	st.global.u32 	[%rd36+525404], %r1316;
	st.global.u32 	[%rd36+525408], %r1317;
	st.global.u32 	[%rd36+525412], %r1318;
	st.global.u32 	[%rd36+525416], %r1319;
	st.global.u32 	[%rd36+525420], %r1320;
	st.global.u32 	[%rd36+525424], %r1321;
	st.global.u32 	[%rd36+525428], %r1322;
	st.global.u32 	[%rd36+525432], %r1323;
	st.global.u32 	[%rd36+525436], %r1324;
	st.global.u32 	[%rd36+525440], %r1325;
	st.global.u32 	[%rd36+525444], %r1326;
	st.global.u32 	[%rd36+525448], %r1327;
	st.global.u32 	[%rd36+525452], %r1328;
	st.global.u32 	[%rd36+525456], %r1329;
	st.global.u32 	[%rd36+525460], %r1330;
	st.global.u32 	[%rd36+525464], %r1331;
	st.global.u32 	[%rd36+525468], %r1332;
	st.global.u32 	[%rd36+525472], %r1333;
	st.global.u32 	[%rd36+525476], %r1334;
	st.global.u32 	[%rd36+525480], %r1335;
	st.global.u32 	[%rd36+525484], %r1336;
	st.global.u32 	[%rd36+525488], %r1337;
	st.global.u32 	[%rd36+525492], %r1338;
	st.global.u32 	[%rd36+525496], %r1339;
	st.global.u32 	[%rd36+525500], %r1340;
	st.global.u32 	[%rd36+525504], %r1341;
	st.global.u32 	[%rd36+525508], %r1342;
	st.global.u32 	[%rd36+525512], %r1343;
	st.global.u32 	[%rd36+525516], %r1344;
	st.global.u32 	[%rd36+525520], %r1345;
	st.global.u32 	[%rd36+525524], %r1346;
	st.global.u32 	[%rd36+525528], %r1347;
	st.global.u32 	[%rd36+525532], %r1348;
	st.global.u32 	[%rd36+525536], %r1349;
	st.global.u32 	[%rd36+525540], %r1350;
	st.global.u32 	[%rd36+525544], %r1351;
	st.global.u32 	[%rd36+525548], %r1352;
	st.global.u32 	[%rd36+525552], %r1353;
	st.global.u32 	[%rd36+525556], %r1354;
	st.global.u32 	[%rd36+525560], %r1355;
	st.global.u32 	[%rd36+525564], %r1356;
	st.global.u32 	[%rd36+525568], %r1357;
	st.global.u32 	[%rd36+525572], %r1358;
	st.global.u32 	[%rd36+525576], %r1359;
	st.global.u32 	[%rd36+525580], %r1360;
	st.global.u32 	[%rd36+525584], %r1361;
	st.global.u32 	[%rd36+525588], %r1362;
	st.global.u32 	[%rd36+525592], %r1363;
	st.global.u32 	[%rd36+525596], %r1364;
	st.global.u32 	[%rd36+525600], %r1365;
	st.global.u32 	[%rd36+525604], %r1366;
	st.global.u32 	[%rd36+525608], %r1367;
	st.global.u32 	[%rd36+525612], %r1368;
	st.global.u32 	[%rd36+525616], %r1369;
	st.global.u32 	[%rd36+525620], %r1370;
	st.global.u32 	[%rd36+525624], %r1371;
	st.global.u32 	[%rd36+525628], %r1372;
	st.global.u32 	[%rd36+525632], %r1373;
	st.global.u32 	[%rd36+525636], %r1374;
	st.global.u32 	[%rd36+525640], %r1375;
	st.global.u32 	[%rd36+525644], %r1376;
	st.global.u32 	[%rd36+525648], %r1377;
	st.global.u32 	[%rd36+525652], %r1378;
	st.global.u32 	[%rd36+525656], %r1379;
	st.global.u32 	[%rd36+525660], %r1380;
	st.global.u32 	[%rd36+525664], %r1381;
	st.global.u32 	[%rd36+525668], %r1382;
	st.global.u32 	[%rd36+525672], %r1383;
	st.global.u32 	[%rd36+525676], %r1384;
	st.global.u32 	[%rd36+525680], %r1385;
	st.global.u32 	[%rd36+525684], %r1386;
	st.global.u32 	[%rd36+525688], %r1387;
	st.global.u32 	[%rd36+525692], %r1388;
	st.global.u32 	[%rd36+525696], %r1389;
	st.global.u32 	[%rd36+525700], %r1390;
	st.global.u32 	[%rd36+525704], %r1391;
	st.global.u32 	[%rd36+525708], %r1392;
	st.global.u32 	[%rd36+525712], %r1393;
	st.global.u32 	[%rd36+525716], %r1394;
	st.global.u32 	[%rd36+525720], %r1395;
	st.global.u32 	[%rd36+525724], %r1396;
	st.global.u32 	[%rd36+525728], %r1397;
	st.global.u32 	[%rd36+525732], %r1398;
	st.global.u32 	[%rd36+525736], %r1399;
	st.global.u32 	[%rd36+525740], %r1400;
	st.global.u32 	[%rd36+525744], %r1401;
	st.global.u32 	[%rd36+525748], %r1402;
	st.global.u32 	[%rd36+525752], %r1403;
	st.global.u32 	[%rd36+525756], %r1404;
	st.global.u32 	[%rd36+525760], %r1405;
	st.global.u32 	[%rd36+525764], %r1406;
	st.global.u32 	[%rd36+525768], %r1407;
	st.global.u32 	[%rd36+525772], %r1408;
	st.global.u32 	[%rd36+525776], %r1409;
	st.global.u32 	[%rd36+525780], %r1410;
	st.global.u32 	[%rd36+525784], %r1411;
	st.global.u32 	[%rd36+525788], %r1412;
	st.global.u32 	[%rd36+525792], %r1413;
	st.global.u32 	[%rd36+525796], %r1414;
	st.global.u32 	[%rd36+525800], %r1415;
	st.global.u32 	[%rd36+525804], %r1416;
	st.global.u32 	[%rd36+525808], %r1417;
	st.global.u32 	[%rd36+525812], %r1418;
	st.global.u32 	[%rd36+525816], %r1419;
	st.global.u32 	[%rd36+525820], %r1420;
	st.global.u32 	[%rd36+525824], %r1421;
	st.global.u32 	[%rd36+525828], %r1422;
	st.global.u32 	[%rd36+525832], %r1423;
	st.global.u32 	[%rd36+525836], %r1424;
	st.global.u32 	[%rd36+525840], %r1425;
	st.global.u32 	[%rd36+525844], %r1426;
	st.global.u32 	[%rd36+525848], %r1427;
	st.global.u32 	[%rd36+525852], %r1428;
	st.global.u32 	[%rd36+525856], %r1429;
	st.global.u32 	[%rd36+525860], %r1430;
	st.global.u32 	[%rd36+525864], %r1431;
	st.global.u32 	[%rd36+525868], %r1432;
	st.global.u32 	[%rd36+525872], %r1433;
	st.global.u32 	[%rd36+525876], %r1434;
	st.global.u32 	[%rd36+525880], %r1435;
	st.global.u32 	[%rd36+525884], %r1436;
	st.global.u32 	[%rd36+525888], %r1437;
	st.global.u32 	[%rd36+525892], %r1438;
	st.global.u32 	[%rd36+525896], %r1439;
	st.global.u32 	[%rd36+525900], %r1440;
	st.global.u32 	[%rd36+525904], %r1441;
	st.global.u32 	[%rd36+525908], %r1442;
	st.global.u32 	[%rd36+525912], %r1443;
	st.global.u32 	[%rd36+525916], %r1444;
	st.global.u32 	[%rd36+525920], %r1445;
	st.global.u32 	[%rd36+525924], %r1446;
	st.global.u32 	[%rd36+525928], %r1447;
	st.global.u32 	[%rd36+525932], %r1448;
	st.global.u32 	[%rd36+525936], %r1449;
	st.global.u32 	[%rd36+525940], %r1450;
	st.global.u32 	[%rd36+525944], %r1451;
	st.global.u32 	[%rd36+525948], %r1452;
	st.global.u32 	[%rd36+525952], %r1453;
	st.global.u32 	[%rd36+525956], %r1454;
	st.global.u32 	[%rd36+525960], %r1455;
	st.global.u32 	[%rd36+525964], %r1456;
	st.global.u32 	[%rd36+525968], %r1457;
	st.global.u32 	[%rd36+525972], %r1458;
	st.global.u32 	[%rd36+525976], %r1459;
	st.global.u32 	[%rd36+525980], %r1460;
	st.global.u32 	[%rd36+525984], %r1461;
	st.global.u32 	[%rd36+525988], %r1462;
	st.global.u32 	[%rd36+525992], %r1463;
	st.global.u32 	[%rd36+525996], %r1464;
	st.global.u32 	[%rd36+526000], %r1465;
	st.global.u32 	[%rd36+526004], %r1466;
	st.global.u32 	[%rd36+526008], %r1467;
	st.global.u32 	[%rd36+526012], %r1468;
	st.global.u32 	[%rd36+526016], %r1469;
	st.global.u32 	[%rd36+526020], %r1470;
	st.global.u32 	[%rd36+526024], %r1471;
	st.global.u32 	[%rd36+526028], %r1472;
	st.global.u32 	[%rd36+526032], %r1473;
	st.global.u32 	[%rd36+526036], %r1474;
	st.global.u32 	[%rd36+526040], %r1475;
	st.global.u32 	[%rd36+526044], %r1476;
	st.global.u32 	[%rd36+526048], %r1477;
	st.global.u32 	[%rd36+526052], %r1478;
	st.global.u32 	[%rd36+526056], %r1479;
	st.global.u32 	[%rd36+526060], %r1480;
	st.global.u32 	[%rd36+526064], %r1481;
	st.global.u32 	[%rd36+526068], %r1482;
	st.global.u32 	[%rd36+526072], %r1483;
	st.global.u32 	[%rd36+526076], %r1484;
	st.global.u32 	[%rd36+526080], %r1485;
	st.global.u32 	[%rd36+526084], %r1486;
	st.global.u32 	[%rd36+526088], %r1487;
	st.global.u32 	[%rd36+526092], %r1488;
	st.global.u32 	[%rd36+526096], %r1489;
	st.global.u32 	[%rd36+526100], %r1490;
	st.global.u32 	[%rd36+526104], %r1491;
	st.global.u32 	[%rd36+526108], %r1492;
	st.global.u32 	[%rd36+526112], %r1493;
	st.global.u32 	[%rd36+526116], %r1494;
	st.global.u32 	[%rd36+526120], %r1495;
	st.global.u32 	[%rd36+526124], %r1496;
	st.global.u32 	[%rd36+526128], %r1497;
	st.global.u32 	[%rd36+526132], %r1498;
	st.global.u32 	[%rd36+526136], %r1499;
	st.global.u32 	[%rd36+526140], %r1500;
	st.global.u32 	[%rd36+526144], %r1501;
	st.global.u32 	[%rd36+526148], %r1502;
	st.global.u32 	[%rd36+526152], %r1503;
	st.global.u32 	[%rd36+526156], %r1504;
	st.global.u32 	[%rd36+526160], %r1505;
	st.global.u32 	[%rd36+526164], %r1506;
	st.global.u32 	[%rd36+526168], %r1507;
	st.global.u32 	[%rd36+526172], %r1508;
	st.global.u32 	[%rd36+526176], %r1509;
	st.global.u32 	[%rd36+526180], %r1510;
	st.global.u32 	[%rd36+526184], %r1511;
	st.global.u32 	[%rd36+526188], %r1512;
	st.global.u32 	[%rd36+526192], %r1513;
	st.global.u32 	[%rd36+526196], %r1514;
	st.global.u32 	[%rd36+526200], %r1515;
	st.global.u32 	[%rd36+526204], %r1516;
	st.global.u32 	[%rd36+526208], %r1517;
	st.global.u32 	[%rd36+526212], %r1518;
	st.global.u32 	[%rd36+526216], %r1519;
	st.global.u32 	[%rd36+526220], %r1520;
	st.global.u32 	[%rd36+526224], %r1521;
	st.global.u32 	[%rd36+526228], %r1522;
	st.global.u32 	[%rd36+526232], %r1523;
	st.global.u32 	[%rd36+526240], %r1525;
	st.global.u32 	[%rd36+526244], %r1526;
	st.global.u32 	[%rd36+526248], %r1527;
	st.global.u32 	[%rd36+526252], %r1528;
	st.global.u32 	[%rd36+526256], %r1529;
	st.global.u32 	[%rd36+526260], %r1530;
	st.global.u32 	[%rd36+526264], %r1531;
	st.global.u32 	[%rd36+526268], %r1532;
	st.global.u32 	[%rd36+526272], %r1533;
	st.global.u32 	[%rd36+526276], %r1534;
	st.global.u32 	[%rd36+526280], %r1535;
	st.global.u32 	[%rd36+526284], %r1536;
	st.global.u32 	[%rd36+526288], %r1537;
	st.global.u32 	[%rd36+526292], %r1538;
	st.global.u32 	[%rd36+526296], %r1539;
	st.global.u32 	[%rd36+526300], %r1540;
	st.global.u32 	[%rd36+526304], %r1541;
	st.global.u32 	[%rd36+526308], %r1542;
	st.global.u32 	[%rd36+526312], %r1543;
	st.global.u32 	[%rd36+526316], %r1544;
	st.global.u32 	[%rd36+526320], %r1545;
	st.global.u32 	[%rd36+526324], %r1546;
	st.global.u32 	[%rd36+526328], %r1547;
	st.global.u32 	[%rd36+526332], %r1548;
	st.global.u32 	[%rd36+526236], %r1524;
	bra.uni 	$L__BB2_6;
$L__BB2_2:
	ld.param.u64 	%rd37, [_ZN3cub18CUB_300001_SM_10006detail8for_each13static_kernelINS2_12policy_hub_t12policy_500_tElN6thrust24THRUST_300001_SM_1000_NS8cuda_cub20__uninitialized_fill7functorINS7_10device_ptrI5StudyEESC_EEEEvT0_T1__param_0];
	mov.u32 	%r2, %tid.x;
	shl.b32 	%r4, %r1, 9;
	cvt.u64.u32 	%rd5, %r4;
	sub.s64 	%rd6, %rd37, %rd5;
	cvt.s64.s32 	%rd7, %rd6;
	cvt.u64.u32 	%rd8, %r2;
	setp.le.s64 	%p2, %rd7, %rd8;
	@%p2 bra 	$L__BB2_4;
	mov.u64 	%rd9, %rd2;
	ld.param.u64 	%rd10, [%rd9];
	cvta.to.global.u64 	%rd11, %rd10;
	add.s64 	%rd14, %rd3, %rd8;
	shl.b64 	%rd15, %rd14, 11;
	add.s64 	%rd16, %rd11, %rd15;
	ld.param.v2.u32 	{%r7, %r8}, [%rd9+8];
	st.global.u32 	[%rd16], %r7;
	st.global.u32 	[%rd16+4], %r8;
	ld.param.v2.u32 	{%r9, %r10}, [%rd9+16];
	st.global.u32 	[%rd16+8], %r9;
	st.global.u32 	[%rd16+12], %r10;
	ld.param.v2.u32 	{%r11, %r12}, [%rd9+24];
	st.global.u32 	[%rd16+16], %r11;
	st.global.u32 	[%rd16+20], %r12;
	ld.param.v2.u32 	{%r13, %r14}, [%rd9+32];
	st.global.u32 	[%rd16+24], %r13;
	st.global.u32 	[%rd16+28], %r14;
	ld.param.v2.u32 	{%r15, %r16}, [%rd9+40];
	st.global.u32 	[%rd16+32], %r15;
	st.global.u32 	[%rd16+36], %r16;
	ld.param.v2.u32 	{%r17, %r18}, [%rd9+48];
	st.global.u32 	[%rd16+40], %r17;
	st.global.u32 	[%rd16+44], %r18;
	ld.param.v2.u32 	{%r19, %r20}, [%rd9+56];
	st.global.u32 	[%rd16+48], %r19;
	st.global.u32 	[%rd16+52], %r20;
	ld.param.v2.u32 	{%r21, %r22}, [%rd9+64];
	st.global.u32 	[%rd16+56], %r21;
	st.global.u32 	[%rd16+60], %r22;
	ld.param.v2.u32 	{%r23, %r24}, [%rd9+72];
	st.global.u32 	[%rd16+64], %r23;
	st.global.u32 	[%rd16+68], %r24;
	ld.param.v2.u32 	{%r25, %r26}, [%rd9+80];
	st.global.u32 	[%rd16+72], %r25;
	st.global.u32 	[%rd16+76], %r26;
	ld.param.v2.u32 	{%r27, %r28}, [%rd9+88];
	st.global.u32 	[%rd16+80], %r27;
	st.global.u32 	[%rd16+84], %r28;
	ld.param.v2.u32 	{%r29, %r30}, [%rd9+96];
	st.global.u32 	[%rd16+88], %r29;
	st.global.u32 	[%rd16+92], %r30;
	ld.param.v2.u32 	{%r31, %r32}, [%rd9+104];
	st.global.u32 	[%rd16+96], %r31;
	st.global.u32 	[%rd16+100], %r32;
	ld.param.v2.u32 	{%r33, %r34}, [%rd9+112];
	st.global.u32 	[%rd16+104], %r33;
	st.global.u32 	[%rd16+108], %r34;
	ld.param.v2.u32 	{%r35, %r36}, [%rd9+120];
	st.global.u32 	[%rd16+112], %r35;
	st.global.u32 	[%rd16+116], %r36;
	ld.param.v2.u32 	{%r37, %r38}, [%rd9+128];
	st.global.u32 	[%rd16+120], %r37;
	st.global.u32 	[%rd16+124], %r38;
	ld.param.v2.u32 	{%r39, %r40}, [%rd9+136];
	st.global.u32 	[%rd16+128], %r39;
	st.global.u32 	[%rd16+132], %r40;
	ld.param.v2.u32 	{%r41, %r42}, [%rd9+144];
	st.global.u32 	[%rd16+136], %r41;
	st.global.u32 	[%rd16+140], %r42;
	ld.param.v2.u32 	{%r43, %r44}, [%rd9+152];
	st.global.u32 	[%rd16+144], %r43;
	st.global.u32 	[%rd16+148], %r44;
	ld.param.v2.u32 	{%r45, %r46}, [%rd9+160];
	st.global.u32 	[%rd16+152], %r45;
	st.global.u32 	[%rd16+156], %r46;
	ld.param.v2.u32 	{%r47, %r48}, [%rd9+168];
	st.global.u32 	[%rd16+160], %r47;
	st.global.u32 	[%rd16+164], %r48;
	ld.param.v2.u32 	{%r49, %r50}, [%rd9+176];
	st.global.u32 	[%rd16+168], %r49;
	st.global.u32 	[%rd16+172], %r50;
	ld.param.v2.u32 	{%r51, %r52}, [%rd9+184];
	st.global.u32 	[%rd16+176], %r51;
	st.global.u32 	[%rd16+180], %r52;
	ld.param.v2.u32 	{%r53, %r54}, [%rd9+192];
	st.global.u32 	[%rd16+184], %r53;
	st.global.u32 	[%rd16+188], %r54;
	ld.param.v2.u32 	{%r55, %r56}, [%rd9+200];
	st.global.u32 	[%rd16+192], %r55;
	st.global.u32 	[%rd16+196], %r56;
	ld.param.v2.u32 	{%r57, %r58}, [%rd9+208];
	st.global.u32 	[%rd16+200], %r57;
	st.global.u32 	[%rd16+204], %r58;
	ld.param.v2.u32 	{%r59, %r60}, [%rd9+216];
	st.global.u32 	[%rd16+208], %r59;
	st.global.u32 	[%rd16+212], %r60;
	ld.param.v2.u32 	{%r61, %r62}, [%rd9+224];
	st.global.u32 	[%rd16+216], %r61;
	st.global.u32 	[%rd16+220], %r62;
	ld.param.v2.u32 	{%r63, %r64}, [%rd9+232];
	st.global.u32 	[%rd16+224], %r63;
	st.global.u32 	[%rd16+228], %r64;
	ld.param.v2.u32 	{%r65, %r66}, [%rd9+240];
	st.global.u32 	[%rd16+232], %r65;
	st.global.u32 	[%rd16+236], %r66;
	ld.param.v2.u32 	{%r67, %r68}, [%rd9+248];
	st.global.u32 	[%rd16+240], %r67;
	st.global.u32 	[%rd16+244], %r68;
	ld.param.v2.u32 	{%r69, %r70}, [%rd9+256];
	st.global.u32 	[%rd16+248], %r69;
	st.global.u32 	[%rd16+252], %r70;
	ld.param.v2.u32 	{%r71, %r72}, [%rd9+264];
	st.global.u32 	[%rd16+256], %r71;
	st.global.u32 	[%rd16+260], %r72;
	ld.param.v2.u32 	{%r73, %r74}, [%rd9+272];
	st.global.u32 	[%rd16+264], %r73;
	st.global.u32 	[%rd16+268], %r74;
	ld.param.v2.u32 	{%r75, %r76}, [%rd9+280];
	st.global.u32 	[%rd16+272], %r75;
	st.global.u32 	[%rd16+276], %r76;
	ld.param.v2.u32 	{%r77, %r78}, [%rd9+288];
	st.global.u32 	[%rd16+280], %r77;
	st.global.u32 	[%rd16+284], %r78;
	ld.param.v2.u32 	{%r79, %r80}, [%rd9+296];
	st.global.u32 	[%rd16+288], %r79;
	st.global.u32 	[%rd16+292], %r80;
	ld.param.v2.u32 	{%r81, %r82}, [%rd9+304];
	st.global.u32 	[%rd16+296], %r81;
	st.global.u32 	[%rd16+300], %r82;
	ld.param.v2.u32 	{%r83, %r84}, [%rd9+312];
	st.global.u32 	[%rd16+304], %r83;
	st.global.u32 	[%rd16+308], %r84;
	ld.param.v2.u32 	{%r85, %r86}, [%rd9+320];
	st.global.u32 	[%rd16+312], %r85;
	st.global.u32 	[%rd16+316], %r86;
	ld.param.v2.u32 	{%r87, %r88}, [%rd9+328];
	st.global.u32 	[%rd16+320], %r87;
	st.global.u32 	[%rd16+324], %r88;
	ld.param.v2.u32 	{%r89, %r90}, [%rd9+336];
	st.global.u32 	[%rd16+328], %r89;
	st.global.u32 	[%rd16+332], %r90;
	ld.param.v2.u32 	{%r91, %r92}, [%rd9+344];
	st.global.u32 	[%rd16+336], %r91;
	st.global.u32 	[%rd16+340], %r92;
	ld.param.v2.u32 	{%r93, %r94}, [%rd9+352];
	st.global.u32 	[%rd16+344], %r93;
	st.global.u32 	[%rd16+348], %r94;
	ld.param.v2.u32 	{%r95, %r96}, [%rd9+360];
	st.global.u32 	[%rd16+352], %r95;
	st.global.u32 	[%rd16+356], %r96;
	ld.param.v2.u32 	{%r97, %r98}, [%rd9+368];
	st.global.u32 	[%rd16+360], %r97;
	st.global.u32 	[%rd16+364], %r98;
	ld.param.v2.u32 	{%r99, %r100}, [%rd9+376];
	st.global.u32 	[%rd16+368], %r99;
	st.global.u32 	[%rd16+372], %r100;
	ld.param.v2.u32 	{%r101, %r102}, [%rd9+384];
	st.global.u32 	[%rd16+376], %r101;
	st.global.u32 	[%rd16+380], %r102;
	ld.param.v2.u32 	{%r103, %r104}, [%rd9+392];
	st.global.u32 	[%rd16+384], %r103;
	st.global.u32 	[%rd16+388], %r104;
	ld.param.v2.u32 	{%r105, %r106}, [%rd9+400];
	st.global.u32 	[%rd16+392], %r105;
	st.global.u32 	[%rd16+396], %r106;
	ld.param.v2.u32 	{%r107, %r108}, [%rd9+408];
	st.global.u32 	[%rd16+400], %r107;
	st.global.u32 	[%rd16+404], %r108;
	ld.param.v2.u32 	{%r109, %r110}, [%rd9+416];
	st.global.u32 	[%rd16+408], %r109;
	st.global.u32 	[%rd16+412], %r110;
	ld.param.v2.u32 	{%r111, %r112}, [%rd9+424];
	st.global.u32 	[%rd16+416], %r111;
	st.global.u32 	[%rd16+420], %r112;
	ld.param.v2.u32 	{%r113, %r114}, [%rd9+432];
	st.global.u32 	[%rd16+424], %r113;
	st.global.u32 	[%rd16+428], %r114;
	ld.param.v2.u32 	{%r115, %r116}, [%rd9+440];
	st.global.u32 	[%rd16+432], %r115;
	st.global.u32 	[%rd16+436], %r116;
	ld.param.v2.u32 	{%r117, %r118}, [%rd9+448];
	st.global.u32 	[%rd16+440], %r117;
	st.global.u32 	[%rd16+444], %r118;
	ld.param.v2.u32 	{%r119, %r120}, [%rd9+456];
	st.global.u32 	[%rd16+448], %r119;
	st.global.u32 	[%rd16+452], %r120;
	ld.param.v2.u32 	{%r121, %r122}, [%rd9+464];
	st.global.u32 	[%rd16+456], %r121;
	st.global.u32 	[%rd16+460], %r122;
	ld.param.v2.u32 	{%r123, %r124}, [%rd9+472];
	st.global.u32 	[%rd16+464], %r123;
	st.global.u32 	[%rd16+468], %r124;
	ld.param.v2.u32 	{%r125, %r126}, [%rd9+480];
	st.global.u32 	[%rd16+472], %r125;
	st.global.u32 	[%rd16+476], %r126;
	ld.param.v2.u32 	{%r127, %r128}, [%rd9+488];
	st.global.u32 	[%rd16+480], %r127;
	st.global.u32 	[%rd16+484], %r128;
	ld.param.v2.u32 	{%r129, %r130}, [%rd9+496];
	st.global.u32 	[%rd16+488], %r129;
	st.global.u32 	[%rd16+492], %r130;
	ld.param.v2.u32 	{%r131, %r132}, [%rd9+504];
	st.global.u32 	[%rd16+496], %r131;
	st.global.u32 	[%rd16+500], %r132;
	ld.param.v2.u32 	{%r133, %r134}, [%rd9+512];
	st.global.u32 	[%rd16+504], %r133;
	st.global.u32 	[%rd16+508], %r134;
	ld.param.v2.u32 	{%r135, %r136}, [%rd9+520];
	st.global.u32 	[%rd16+512], %r135;
	st.global.u32 	[%rd16+516], %r136;
	ld.param.v2.u32 	{%r137, %r138}, [%rd9+528];
	st.global.u32 	[%rd16+520], %r137;
	st.global.u32 	[%rd16+524], %r138;
	ld.param.v2.u32 	{%r139, %r140}, [%rd9+536];
	st.global.u32 	[%rd16+528], %r139;
	st.global.u32 	[%rd16+532], %r140;
	ld.param.v2.u32 	{%r141, %r142}, [%rd9+544];
	st.global.u32 	[%rd16+536], %r141;
	st.global.u32 	[%rd16+540], %r142;
	ld.param.v2.u32 	{%r143, %r144}, [%rd9+552];
	st.global.u32 	[%rd16+544], %r143;
	st.global.u32 	[%rd16+548], %r144;
	ld.param.v2.u32 	{%r145, %r146}, [%rd9+560];
	st.global.u32 	[%rd16+552], %r145;
	st.global.u32 	[%rd16+556], %r146;
	ld.param.v2.u32 	{%r147, %r148}, [%rd9+568];
	st.global.u32 	[%rd16+560], %r147;
	st.global.u32 	[%rd16+564], %r148;
	ld.param.v2.u32 	{%r149, %r150}, [%rd9+576];
	st.global.u32 	[%rd16+568], %r149;
	st.global.u32 	[%rd16+572], %r150;
	ld.param.v2.u32 	{%r151, %r152}, [%rd9+584];
	st.global.u32 	[%rd16+576], %r151;
	st.global.u32 	[%rd16+580], %r152;
	ld.param.v2.u32 	{%r153, %r154}, [%rd9+592];
	st.global.u32 	[%rd16+584], %r153;
	st.global.u32 	[%rd16+588], %r154;
	ld.param.v2.u32 	{%r155, %r156}, [%rd9+600];
	st.global.u32 	[%rd16+592], %r155;
	st.global.u32 	[%rd16+596], %r156;
	ld.param.v2.u32 	{%r157, %r158}, [%rd9+608];
	st.global.u32 	[%rd16+600], %r157;
	st.global.u32 	[%rd16+604], %r158;
	ld.param.v2.u32 	{%r159, %r160}, [%rd9+616];
	st.global.u32 	[%rd16+608], %r159;
	st.global.u32 	[%rd16+612], %r160;
	ld.param.v2.u32 	{%r161, %r162}, [%rd9+624];
	st.global.u32 	[%rd16+616], %r161;
	st.global.u32 	[%rd16+620], %r162;
	ld.param.v2.u32 	{%r163, %r164}, [%rd9+632];
	st.global.u32 	[%rd16+624], %r163;
	st.global.u32 	[%rd16+628], %r164;
	ld.param.v2.u32 	{%r165, %r166}, [%rd9+640];
	st.global.u32 	[%rd16+632], %r165;
	st.global.u32 	[%rd16+636], %r166;
	ld.param.v2.u32 	{%r167, %r168}, [%rd9+648];
	st.global.u32 	[%rd16+640], %r167;
	st.global.u32 	[%rd16+644], %r168;
	ld.param.v2.u32 	{%r169, %r170}, [%rd9+656];
	st.global.u32 	[%rd16+648], %r169;
	st.global.u32 	[%rd16+652], %r170;
	ld.param.v2.u32 	{%r171, %r172}, [%rd9+664];
	st.global.u32 	[%rd16+656], %r171;
	st.global.u32 	[%rd16+660], %r172;
	ld.param.v2.u32 	{%r173, %r174}, [%rd9+672];
	st.global.u32 	[%rd16+664], %r173;
	st.global.u32 	[%rd16+668], %r174;
	ld.param.v2.u32 	{%r175, %r176}, [%rd9+680];
	st.global.u32 	[%rd16+672], %r175;
	st.global.u32 	[%rd16+676], %r176;
	ld.param.v2.u32 	{%r177, %r178}, [%rd9+688];
	st.global.u32 	[%rd16+680], %r177;
	st.global.u32 	[%rd16+684], %r178;
	ld.param.v2.u32 	{%r179, %r180}, [%rd9+696];
	st.global.u32 	[%rd16+688], %r179;
	st.global.u32 	[%rd16+692], %r180;
	ld.param.v2.u32 	{%r181, %r182}, [%rd9+704];
	st.global.u32 	[%rd16+696], %r181;
	st.global.u32 	[%rd16+700], %r182;
	ld.param.v2.u32 	{%r183, %r184}, [%rd9+712];
	st.global.u32 	[%rd16+704], %r183;
	st.global.u32 	[%rd16+708], %r184;
	ld.param.v2.u32 	{%r185, %r186}, [%rd9+720];
	st.global.u32 	[%rd16+712], %r185;
	st.global.u32 	[%rd16+716], %r186;
	ld.param.v2.u32 	{%r187, %r188}, [%rd9+728];
	st.global.u32 	[%rd16+720], %r187;
	st.global.u32 	[%rd16+724], %r188;
	ld.param.v2.u32 	{%r189, %r190}, [%rd9+736];
	st.global.u32 	[%rd16+728], %r189;
	st.global.u32 	[%rd16+732], %r190;
	ld.param.v2.u32 	{%r191, %r192}, [%rd9+744];
	st.global.u32 	[%rd16+736], %r191;
	st.global.u32 	[%rd16+740], %r192;
	ld.param.v2.u32 	{%r193, %r194}, [%rd9+752];
	st.global.u32 	[%rd16+744], %r193;
	st.global.u32 	[%rd16+748], %r194;
	ld.param.v2.u32 	{%r195, %r196}, [%rd9+760];
	st.global.u32 	[%rd16+752], %r195;
	st.global.u32 	[%rd16+756], %r196;
	ld.param.v2.u32 	{%r197, %r198}, [%rd9+768];
	st.global.u32 	[%rd16+760], %r197;
	st.global.u32 	[%rd16+764], %r198;
	ld.param.v2.u32 	{%r199, %r200}, [%rd9+776];
	st.global.u32 	[%rd16+768], %r199;
	st.global.u32 	[%rd16+772], %r200;
	ld.param.v2.u32 	{%r201, %r202}, [%rd9+784];
	st.global.u32 	[%rd16+776], %r201;
	st.global.u32 	[%rd16+780], %r202;
	ld.param.v2.u32 	{%r203, %r204}, [%rd9+792];
	st.global.u32 	[%rd16+784], %r203;
	st.global.u32 	[%rd16+788], %r204;
	ld.param.v2.u32 	{%r205, %r206}, [%rd9+800];
	st.global.u32 	[%rd16+792], %r205;
	st.global.u32 	[%rd16+796], %r206;
	ld.param.v2.u32 	{%r207, %r208}, [%rd9+808];
	st.global.u32 	[%rd16+800], %r207;
	st.global.u32 	[%rd16+804], %r208;
	ld.param.v2.u32 	{%r209, %r210}, [%rd9+816];
	st.global.u32 	[%rd16+808], %r209;
	st.global.u32 	[%rd16+812], %r210;
	ld.param.v2.u32 	{%r211, %r212}, [%rd9+824];
	st.global.u32 	[%rd16+816], %r211;
	st.global.u32 	[%rd16+820], %r212;
	ld.param.v2.u32 	{%r213, %r214}, [%rd9+832];
	st.global.u32 	[%rd16+824], %r213;
	st.global.u32 	[%rd16+828], %r214;
	ld.param.v2.u32 	{%r215, %r216}, [%rd9+840];
	st.global.u32 	[%rd16+832], %r215;
	st.global.u32 	[%rd16+836], %r216;
	ld.param.v2.u32 	{%r217, %r218}, [%rd9+848];
	st.global.u32 	[%rd16+840], %r217;
	st.global.u32 	[%rd16+844], %r218;
	ld.param.v2.u32 	{%r219, %r220}, [%rd9+856];
	st.global.u32 	[%rd16+848], %r219;
	st.global.u32 	[%rd16+852], %r220;
	ld.param.v2.u32 	{%r221, %r222}, [%rd9+864];
	st.global.u32 	[%rd16+856], %r221;
	st.global.u32 	[%rd16+860], %r222;
	ld.param.v2.u32 	{%r223, %r224}, [%rd9+872];
	st.global.u32 	[%rd16+864], %r223;
	st.global.u32 	[%rd16+868], %r224;
	ld.param.v2.u32 	{%r225, %r226}, [%rd9+880];
	st.global.u32 	[%rd16+872], %r225;
	st.global.u32 	[%rd16+876], %r226;
	ld.param.v2.u32 	{%r227, %r228}, [%rd9+888];
	st.global.u32 	[%rd16+880], %r227;
	st.global.u32 	[%rd16+884], %r228;
	ld.param.v2.u32 	{%r229, %r230}, [%rd9+896];
	st.global.u32 	[%rd16+888], %r229;
	st.global.u32 	[%rd16+892], %r230;
	ld.param.v2.u32 	{%r231, %r232}, [%rd9+904];
	st.global.u32 	[%rd16+896], %r231;
	st.global.u32 	[%rd16+900], %r232;
	ld.param.v2.u32 	{%r233, %r234}, [%rd9+912];
	st.global.u32 	[%rd16+904], %r233;
	st.global.u32 	[%rd16+908], %r234;
	ld.param.v2.u32 	{%r235, %r236}, [%rd9+920];
	st.global.u32 	[%rd16+912], %r235;
	st.global.u32 	[%rd16+916], %r236;
	ld.param.v2.u32 	{%r237, %r238}, [%rd9+928];
	st.global.u32 	[%rd16+920], %r237;
	st.global.u32 	[%rd16+924], %r238;
	ld.param.v2.u32 	{%r239, %r240}, [%rd9+936];
	st.global.u32 	[%rd16+928], %r239;
	st.global.u32 	[%rd16+932], %r240;
	ld.param.v2.u32 	{%r241, %r242}, [%rd9+944];
	st.global.u32 	[%rd16+936], %r241;
	st.global.u32 	[%rd16+940], %r242;
	ld.param.v2.u32 	{%r243, %r244}, [%rd9+952];
	st.global.u32 	[%rd16+944], %r243;
	st.global.u32 	[%rd16+948], %r244;
	ld.param.v2.u32 	{%r245, %r246}, [%rd9+960];
	st.global.u32 	[%rd16+952], %r245;
	st.global.u32 	[%rd16+956], %r246;
	ld.param.v2.u32 	{%r247, %r248}, [%rd9+968];
	st.global.u32 	[%rd16+960], %r247;
	st.global.u32 	[%rd16+964], %r248;
	ld.param.v2.u32 	{%r249, %r250}, [%rd9+976];
	st.global.u32 	[%rd16+968], %r249;
	st.global.u32 	[%rd16+972], %r250;
	ld.param.v2.u32 	{%r251, %r252}, [%rd9+984];
	st.global.u32 	[%rd16+976], %r251;
	st.global.u32 	[%rd16+980], %r252;
	ld.param.v2.u32 	{%r253, %r254}, [%rd9+992];
	st.global.u32 	[%rd16+984], %r253;
	st.global.u32 	[%rd16+988], %r254;
	ld.param.v2.u32 	{%r255, %r256}, [%rd9+1000];
	st.global.u32 	[%rd16+992], %r255;
	st.global.u32 	[%rd16+996], %r256;
	ld.param.v2.u32 	{%r257, %r258}, [%rd9+1008];
	st.global.u32 	[%rd16+1000], %r257;
	st.global.u32 	[%rd16+1004], %r258;
	ld.param.v2.u32 	{%r259, %r260}, [%rd9+1016];
	st.global.u32 	[%rd16+1008], %r259;
	st.global.u32 	[%rd16+1012], %r260;
	ld.param.v2.u32 	{%r261, %r262}, [%rd9+1024];
	st.global.u32 	[%rd16+1016], %r261;
	st.global.u32 	[%rd16+1020], %r262;
	ld.param.v2.u32 	{%r263, %r264}, [%rd9+1032];
	st.global.u32 	[%rd16+1024], %r263;
	st.global.u32 	[%rd16+1028], %r264;
	ld.param.v2.u32 	{%r265, %r266}, [%rd9+1040];
	st.global.u32 	[%rd16+1032], %r265;
	st.global.u32 	[%rd16+1036], %r266;
	ld.param.v2.u32 	{%r267, %r268}, [%rd9+1048];
	st.global.u32 	[%rd16+1040], %r267;
	st.global.u32 	[%rd16+1044], %r268;
	ld.param.v2.u32 	{%r269, %r270}, [%rd9+1056];
	st.global.u32 	[%rd16+1048], %r269;
	st.global.u32 	[%rd16+1052], %r270;
	ld.param.v2.u32 	{%r271, %r272}, [%rd9+1064];
	st.global.u32 	[%rd16+1056], %r271;
	st.global.u32 	[%rd16+1060], %r272;
	ld.param.v2.u32 	{%r273, %r274}, [%rd9+1072];
	st.global.u32 	[%rd16+1064], %r273;
	st.global.u32 	[%rd16+1068], %r274;
	ld.param.v2.u32 	{%r275, %r276}, [%rd9+1080];
	st.global.u32 	[%rd16+1072], %r275;
	st.global.u32 	[%rd16+1076], %r276;
	ld.param.v2.u32 	{%r277, %r278}, [%rd9+1088];
	st.global.u32 	[%rd16+1080], %r277;
	st.global.u32 	[%rd16+1084], %r278;
	ld.param.v2.u32 	{%r279, %r280}, [%rd9+1096];
	st.global.u32 	[%rd16+1088], %r279;
	st.global.u32 	[%rd16+1092], %r280;
	ld.param.v2.u32 	{%r281, %r282}, [%rd9+1104];
	st.global.u32 	[%rd16+1096], %r281;
	st.global.u32 	[%rd16+1100], %r282;
	ld.param.v2.u32 	{%r283, %r284}, [%rd9+1112];
	st.global.u32 	[%rd16+1104], %r283;
	st.global.u32 	[%rd16+1108], %r284;
	ld.param.v2.u32 	{%r285, %r286}, [%rd9+1120];
	st.global.u32 	[%rd16+1112], %r285;
	st.global.u32 	[%rd16+1116], %r286;
	ld.param.v2.u32 	{%r287, %r288}, [%rd9+1128];
	st.global.u32 	[%rd16+1120], %r287;
	st.global.u32 	[%rd16+1124], %r288;
	ld.param.v2.u32 	{%r289, %r290}, [%rd9+1136];
	st.global.u32 	[%rd16+1128], %r289;
	st.global.u32 	[%rd16+1132], %r290;
	ld.param.v2.u32 	{%r291, %r292}, [%rd9+1144];
	st.global.u32 	[%rd16+1136], %r291;
	st.global.u32 	[%rd16+1140], %r292;
	ld.param.v2.u32 	{%r293, %r294}, [%rd9+1152];
	st.global.u32 	[%rd16+1144], %r293;
	st.global.u32 	[%rd16+1148], %r294;
	ld.param.v2.u32 	{%r295, %r296}, [%rd9+1160];
	st.global.u32 	[%rd16+1152], %r295;
	st.global.u32 	[%rd16+1156], %r296;
	ld.param.v2.u32 	{%r297, %r298}, [%rd9+1168];
	st.global.u32 	[%rd16+1160], %r297;
	st.global.u32 	[%rd16+1164], %r298;
	ld.param.v2.u32 	{%r299, %r300}, [%rd9+1176];
	st.global.u32 	[%rd16+1168], %r299;
	st.global.u32 	[%rd16+1172], %r300;
	ld.param.v2.u32 	{%r301, %r302}, [%rd9+1184];
	st.global.u32 	[%rd16+1176], %r301;
	st.global.u32 	[%rd16+1180], %r302;
	ld.param.v2.u32 	{%r303, %r304}, [%rd9+1192];
	st.global.u32 	[%rd16+1184], %r303;
	st.global.u32 	[%rd16+1188], %r304;
	ld.param.v2.u32 	{%r305, %r306}, [%rd9+1200];
	st.global.u32 	[%rd16+1192], %r305;
	st.global.u32 	[%rd16+1196], %r306;
	ld.param.v2.u32 	{%r307, %r308}, [%rd9+1208];
	st.global.u32 	[%rd16+1200], %r307;
	st.global.u32 	[%rd16+1204], %r308;
	ld.param.v2.u32 	{%r309, %r310}, [%rd9+1216];
	st.global.u32 	[%rd16+1208], %r309;
	st.global.u32 	[%rd16+1212], %r310;
	ld.param.v2.u32 	{%r311, %r312}, [%rd9+1224];
	st.global.u32 	[%rd16+1216], %r311;
	st.global.u32 	[%rd16+1220], %r312;
	ld.param.v2.u32 	{%r313, %r314}, [%rd9+1232];
	st.global.u32 	[%rd16+1224], %r313;
	st.global.u32 	[%rd16+1228], %r314;
	ld.param.v2.u32 	{%r315, %r316}, [%rd9+1240];
	st.global.u32 	[%rd16+1232], %r315;
	st.global.u32 	[%rd16+1236], %r316;
	ld.param.v2.u32 	{%r317, %r318}, [%rd9+1248];
	st.global.u32 	[%rd16+1240], %r317;
	st.global.u32 	[%rd16+1244], %r318;
	ld.param.v2.u32 	{%r319, %r320}, [%rd9+1256];
	st.global.u32 	[%rd16+1248], %r319;
	st.global.u32 	[%rd16+1252], %r320;
	ld.param.v2.u32 	{%r321, %r322}, [%rd9+1264];
	st.global.u32 	[%rd16+1256], %r321;
	st.global.u32 	[%rd16+1260], %r322;
	ld.param.v2.u32 	{%r323, %r324}, [%rd9+1272];
	st.global.u32 	[%rd16+1264], %r323;
	st.global.u32 	[%rd16+1268], %r324;
	ld.param.v2.u32 	{%r325, %r326}, [%rd9+1280];
	st.global.u32 	[%rd16+1272], %r325;
	st.global.u32 	[%rd16+1276], %r326;
	ld.param.v2.u32 	{%r327, %r328}, [%rd9+1288];
	st.global.u32 	[%rd16+1280], %r327;
	st.global.u32 	[%rd16+1284], %r328;
	ld.param.v2.u32 	{%r329, %r330}, [%rd9+1296];
	st.global.u32 	[%rd16+1288], %r329;
	st.global.u32 	[%rd16+1292], %r330;
	ld.param.v2.u32 	{%r331, %r332}, [%rd9+1304];
	st.global.u32 	[%rd16+1296], %r331;
	st.global.u32 	[%rd16+1300], %r332;
	ld.param.v2.u32 	{%r333, %r334}, [%rd9+1312];
	st.global.u32 	[%rd16+1304], %r333;
	st.global.u32 	[%rd16+1308], %r334;
	ld.param.v2.u32 	{%r335, %r336}, [%rd9+1320];
	st.global.u32 	[%rd16+1312], %r335;
	st.global.u32 	[%rd16+1316], %r336;
	ld.param.v2.u32 	{%r337, %r338}, [%rd9+1328];
	st.global.u32 	[%rd16+1320], %r337;
	st.global.u32 	[%rd16+1324], %r338;
	ld.param.v2.u32 	{%r339, %r340}, [%rd9+1336];
	st.global.u32 	[%rd16+1328], %r339;
	st.global.u32 	[%rd16+1332], %r340;
	ld.param.v2.u32 	{%r341, %r342}, [%rd9+1344];
	st.global.u32 	[%rd16+1336], %r341;
	st.global.u32 	[%rd16+1340], %r342;
	ld.param.v2.u32 	{%r343, %r344}, [%rd9+1352];
	st.global.u32 	[%rd16+1344], %r343;
	st.global.u32 	[%rd16+1348], %r344;
	ld.param.v2.u32 	{%r345, %r346}, [%rd9+1360];
	st.global.u32 	[%rd16+1352], %r345;
	st.global.u32 	[%rd16+1356], %r346;
	ld.param.v2.u32 	{%r347, %r348}, [%rd9+1368];
	st.global.u32 	[%rd16+1360], %r347;
	st.global.u32 	[%rd16+1364], %r348;
	ld.param.v2.u32 	{%r349, %r350}, [%rd9+1376];
	st.global.u32 	[%rd16+1368], %r349;
	st.global.u32 	[%rd16+1372], %r350;
	ld.param.v2.u32 	{%r351, %r352}, [%rd9+1384];
	st.global.u32 	[%rd16+1376], %r351;
	st.global.u32 	[%rd16+1380], %r352;
	ld.param.v2.u32 	{%r353, %r354}, [%rd9+1392];
	st.global.u32 	[%rd16+1384], %r353;
	st.global.u32 	[%rd16+1388], %r354;
	ld.param.v2.u32 	{%r355, %r356}, [%rd9+1400];
	st.global.u32 	[%rd16+1392], %r355;
	st.global.u32 	[%rd16+1396], %r356;
	ld.param.v2.u32 	{%r357, %r358}, [%rd9+1408];
	st.global.u32 	[%rd16+1400], %r357;
	st.global.u32 	[%rd16+1404], %r358;
	ld.param.v2.u32 	{%r359, %r360}, [%rd9+1416];
	st.global.u32 	[%rd16+1408], %r359;
	st.global.u32 	[%rd16+1412], %r360;
	ld.param.v2.u32 	{%r361, %r362}, [%rd9+1424];
	st.global.u32 	[%rd16+1416], %r361;
	st.global.u32 	[%rd16+1420], %r362;
	ld.param.v2.u32 	{%r363, %r364}, [%rd9+1432];
	st.global.u32 	[%rd16+1424], %r363;
	st.global.u32 	[%rd16+1428], %r364;
	ld.param.v2.u32 	{%r365, %r366}, [%rd9+1440];
	st.global.u32 	[%rd16+1432], %r365;
	st.global.u32 	[%rd16+1436], %r366;
	ld.param.v2.u32 	{%r367, %r368}, [%rd9+1448];
	st.global.u32 	[%rd16+1440], %r367;
	st.global.u32 	[%rd16+1444], %r368;
	ld.param.v2.u32 	{%r369, %r370}, [%rd9+1456];
	st.global.u32 	[%rd16+1448], %r369;
	st.global.u32 	[%rd16+1452], %r370;
	ld.param.v2.u32 	{%r371, %r372}, [%rd9+1464];
	st.global.u32 	[%rd16+1456], %r371;
	st.global.u32 	[%rd16+1460], %r372;
	ld.param.v2.u32 	{%r373, %r374}, [%rd9+1472];
	st.global.u32 	[%rd16+1464], %r373;
	st.global.u32 	[%rd16+1468], %r374;
	ld.param.v2.u32 	{%r375, %r376}, [%rd9+1480];
	st.global.u32 	[%rd16+1472], %r375;
	st.global.u32 	[%rd16+1476], %r376;
	ld.param.v2.u32 	{%r377, %r378}, [%rd9+1488];
	st.global.u32 	[%rd16+1480], %r377;
	st.global.u32 	[%rd16+1484], %r378;
	ld.param.v2.u32 	{%r379, %r380}, [%rd9+1496];
	st.global.u32 	[%rd16+1488], %r379;
	st.global.u32 	[%rd16+1492], %r380;
	ld.param.v2.u32 	{%r381, %r382}, [%rd9+1504];
	st.global.u32 	[%rd16+1496], %r381;
	st.global.u32 	[%rd16+1500], %r382;
	ld.param.v2.u32 	{%r383, %r384}, [%rd9+1512];
	st.global.u32 	[%rd16+1504], %r383;
	st.global.u32 	[%rd16+1508], %r384;
	ld.param.v2.u32 	{%r385, %r386}, [%rd9+1520];
	st.global.u32 	[%rd16+1512], %r385;
	st.global.u32 	[%rd16+1516], %r386;
	ld.param.v2.u32 	{%r387, %r388}, [%rd9+1528];
	st.global.u32 	[%rd16+1520], %r387;
	st.global.u32 	[%rd16+1524], %r388;
	ld.param.v2.u32 	{%r389, %r390}, [%rd9+1536];
	st.global.u32 	[%rd16+1528], %r389;
	st.global.u32 	[%rd16+1532], %r390;
	ld.param.v2.u32 	{%r391, %r392}, [%rd9+1544];
	st.global.u32 	[%rd16+1536], %r391;
	st.global.u32 	[%rd16+1540], %r392;
	ld.param.v2.u32 	{%r393, %r394}, [%rd9+1552];
	st.global.u32 	[%rd16+1544], %r393;
	st.global.u32 	[%rd16+1548], %r394;
	ld.param.v2.u32 	{%r395, %r396}, [%rd9+1560];
	st.global.u32 	[%rd16+1552], %r395;
	st.global.u32 	[%rd16+1556], %r396;
	ld.param.v2.u32 	{%r397, %r398}, [%rd9+1568];
	st.global.u32 	[%rd16+1560], %r397;
	st.global.u32 	[%rd16+1564], %r398;
	ld.param.v2.u32 	{%r399, %r400}, [%rd9+1576];
	st.global.u32 	[%rd16+1568], %r399;
	st.global.u32 	[%rd16+1572], %r400;
	ld.param.v2.u32 	{%r401, %r402}, [%rd9+1584];
	st.global.u32 	[%rd16+1576], %r401;
	st.global.u32 	[%rd16+1580], %r402;
	ld.param.v2.u32 	{%r403, %r404}, [%rd9+1592];
	st.global.u32 	[%rd16+1584], %r403;
	st.global.u32 	[%rd16+1588], %r404;
	ld.param.v2.u32 	{%r405, %r406}, [%rd9+1600];
	st.global.u32 	[%rd16+1592], %r405;
	st.global.u32 	[%rd16+1596], %r406;
	ld.param.v2.u32 	{%r407, %r408}, [%rd9+1608];
	st.global.u32 	[%rd16+1600], %r407;
	st.global.u32 	[%rd16+1604], %r408;
	ld.param.v2.u32 	{%r409, %r410}, [%rd9+1616];
	st.global.u32 	[%rd16+1608], %r409;
	st.global.u32 	[%rd16+1612], %r410;
	ld.param.v2.u32 	{%r411, %r412}, [%rd9+1624];
	st.global.u32 	[%rd16+1616], %r411;
	st.global.u32 	[%rd16+1620], %r412;
	ld.param.v2.u32 	{%r413, %r414}, [%rd9+1632];
	st.global.u32 	[%rd16+1624], %r413;
	st.global.u32 	[%rd16+1628], %r414;
	ld.param.v2.u32 	{%r415, %r416}, [%rd9+1640];
	st.global.u32 	[%rd16+1632], %r415;
	st.global.u32 	[%rd16+1636], %r416;
	ld.param.v2.u32 	{%r417, %r418}, [%rd9+1648];
	st.global.u32 	[%rd16+1640], %r417;
	st.global.u32 	[%rd16+1644], %r418;
	ld.param.v2.u32 	{%r419, %r420}, [%rd9+1656];
	st.global.u32 	[%rd16+1648], %r419;
	st.global.u32 	[%rd16+1652], %r420;
	ld.param.v2.u32 	{%r421, %r422}, [%rd9+1664];
	st.global.u32 	[%rd16+1656], %r421;
	st.global.u32 	[%rd16+1660], %r422;
	ld.param.v2.u32 	{%r423, %r424}, [%rd9+1672];
	st.global.u32 	[%rd16+1664], %r423;
	st.global.u32 	[%rd16+1668], %r424;
	ld.param.v2.u32 	{%r425, %r426}, [%rd9+1680];
	st.global.u32 	[%rd16+1672], %r425;
	st.global.u32 	[%rd16+1676], %r426;
	ld.param.v2.u32 	{%r427, %r428}, [%rd9+1688];
	st.global.u32 	[%rd16+1680], %r427;
	st.global.u32 	[%rd16+1684], %r428;
	ld.param.v2.u32 	{%r429, %r430}, [%rd9+1696];
	st.global.u32 	[%rd16+1688], %r429;
	st.global.u32 	[%rd16+1692], %r430;
	ld.param.v2.u32 	{%r431, %r432}, [%rd9+1704];
	st.global.u32 	[%rd16+1696], %r431;
	st.global.u32 	[%rd16+1700], %r432;
	ld.param.v2.u32 	{%r433, %r434}, [%rd9+1712];
	st.global.u32 	[%rd16+1704], %r433;
	st.global.u32 	[%rd16+1708], %r434;
	ld.param.v2.u32 	{%r435, %r436}, [%rd9+1720];
	st.global.u32 	[%rd16+1712], %r435;
	st.global.u32 	[%rd16+1716], %r436;
	ld.param.v2.u32 	{%r437, %r438}, [%rd9+1728];
	st.global.u32 	[%rd16+1720], %r437;
	st.global.u32 	[%rd16+1724], %r438;
	ld.param.v2.u32 	{%r439, %r440}, [%rd9+1736];
	st.global.u32 	[%rd16+1728], %r439;
	st.global.u32 	[%rd16+1732], %r440;
	ld.param.v2.u32 	{%r441, %r442}, [%rd9+1744];
	st.global.u32 	[%rd16+1736], %r441;
	st.global.u32 	[%rd16+1740], %r442;
	ld.param.v2.u32 	{%r443, %r444}, [%rd9+1752];
	st.global.u32 	[%rd16+1744], %r443;
	st.global.u32 	[%rd16+1748], %r444;
	ld.param.v2.u32 	{%r445, %r446}, [%rd9+1760];
	st.global.u32 	[%rd16+1752], %r445;
	st.global.u32 	[%rd16+1756], %r446;
	ld.param.v2.u32 	{%r447, %r448}, [%rd9+1768];
	st.global.u32 	[%rd16+1760], %r447;
	st.global.u32 	[%rd16+1764], %r448;
	ld.param.v2.u32 	{%r449, %r450}, [%rd9+1776];
	st.global.u32 	[%rd16+1768], %r449;
	st.global.u32 	[%rd16+1772], %r450;
	ld.param.v2.u32 	{%r451, %r452}, [%rd9+1784];
	st.global.u32 	[%rd16+1776], %r451;
	st.global.u32 	[%rd16+1780], %r452;
	ld.param.v2.u32 	{%r453, %r454}, [%rd9+1792];
	st.global.u32 	[%rd16+1784], %r453;
	st.global.u32 	[%rd16+1788], %r454;
	ld.param.v2.u32 	{%r455, %r456}, [%rd9+1800];
	st.global.u32 	[%rd16+1792], %r455;
	st.global.u32 	[%rd16+1796], %r456;
	ld.param.v2.u32 	{%r457, %r458}, [%rd9+1808];
	st.global.u32 	[%rd16+1800], %r457;
	st.global.u32 	[%rd16+1804], %r458;
	ld.param.v2.u32 	{%r459, %r460}, [%rd9+1816];
	st.global.u32 	[%rd16+1808], %r459;
	st.global.u32 	[%rd16+1812], %r460;
	ld.param.v2.u32 	{%r461, %r462}, [%rd9+1824];
	st.global.u32 	[%rd16+1816], %r461;
	st.global.u32 	[%rd16+1820], %r462;
	ld.param.v2.u32 	{%r463, %r464}, [%rd9+1832];
	st.global.u32 	[%rd16+1824], %r463;
	st.global.u32 	[%rd16+1828], %r464;
	ld.param.v2.u32 	{%r465, %r466}, [%rd9+1840];
	st.global.u32 	[%rd16+1832], %r465;
	st.global.u32 	[%rd16+1836], %r466;
	ld.param.v2.u32 	{%r467, %r468}, [%rd9+1848];
	st.global.u32 	[%rd16+1840], %r467;
	st.global.u32 	[%rd16+1844], %r468;
	ld.param.v2.u32 	{%r469, %r470}, [%rd9+1856];
	st.global.u32 	[%rd16+1848], %r469;
	st.global.u32 	[%rd16+1852], %r470;
	ld.param.v2.u32 	{%r471, %r472}, [%rd9+1864];
	st.global.u32 	[%rd16+1856], %r471;
	st.global.u32 	[%rd16+1860], %r472;
	ld.param.v2.u32 	{%r473, %r474}, [%rd9+1872];
	st.global.u32 	[%rd16+1864], %r473;
	st.global.u32 	[%rd16+1868], %r474;
	ld.param.v2.u32 	{%r475, %r476}, [%rd9+1880];
	st.global.u32 	[%rd16+1872], %r475;
	st.global.u32 	[%rd16+1876], %r476;
	ld.param.v2.u32 	{%r477, %r478}, [%rd9+1888];
	st.global.u32 	[%rd16+1880], %r477;
	st.global.u32 	[%rd16+1884], %r478;
	ld.param.v2.u32 	{%r479, %r480}, [%rd9+1896];
	st.global.u32 	[%rd16+1888], %r479;
	st.global.u32 	[%rd16+1892], %r480;
	ld.param.v2.u32 	{%r481, %r482}, [%rd9+1904];
	st.global.u32 	[%rd16+1896], %r481;
	st.global.u32 	[%rd16+1900], %r482;
	ld.param.v2.u32 	{%r483, %r484}, [%rd9+1912];
	st.global.u32 	[%rd16+1904], %r483;
	st.global.u32 	[%rd16+1908], %r484;
	ld.param.v2.u32 	{%r485, %r486}, [%rd9+1920];
	st.global.u32 	[%rd16+1912], %r485;
	st.global.u32 	[%rd16+1916], %r486;
	ld.param.v2.u32 	{%r487, %r488}, [%rd9+1928];
	st.global.u32 	[%rd16+1920], %r487;
	st.global.u32 	[%rd16+1924], %r488;
	ld.param.v2.u32 	{%r489, %r490}, [%rd9+1936];
	st.global.u32 	[%rd16+1928], %r489;
	st.global.u32 	[%rd16+1932], %r490;
	ld.param.v2.u32 	{%r491, %r492}, [%rd9+1944];
	st.global.u32 	[%rd16+1936], %r491;
	st.global.u32 	[%rd16+1940], %r492;
	ld.param.v2.u32 	{%r493, %r494}, [%rd9+1952];
	st.global.u32 	[%rd16+1944], %r493;
	st.global.u32 	[%rd16+1948], %r494;
	ld.param.v2.u32 	{%r495, %r496}, [%rd9+1960];
	st.global.u32 	[%rd16+1952], %r495;
	st.global.u32 	[%rd16+1956], %r496;
	ld.param.v2.u32 	{%r497, %r498}, [%rd9+1968];
	st.global.u32 	[%rd16+1960], %r497;
	st.global.u32 	[%rd16+1964], %r498;
	ld.param.v2.u32 	{%r499, %r500}, [%rd9+1976];
	st.global.u32 	[%rd16+1968], %r499;
	st.global.u32 	[%rd16+1972], %r500;
	ld.param.v2.u32 	{%r501, %r502}, [%rd9+1984];
	st.global.u32 	[%rd16+1976], %r501;
	st.global.u32 	[%rd16+1980], %r502;
	ld.param.v2.u32 	{%r503, %r504}, [%rd9+1992];
	st.global.u32 	[%rd16+1984], %r503;
	st.global.u32 	[%rd16+1988], %r504;
	ld.param.v2.u32 	{%r505, %r506}, [%rd9+2000];
	st.global.u32 	[%rd16+1992], %r505;
	st.global.u32 	[%rd16+1996], %r506;
	ld.param.v2.u32 	{%r507, %r508}, [%rd9+2008];
	st.global.u32 	[%rd16+2000], %r507;
	st.global.u32 	[%rd16+2004], %r508;
	ld.param.v2.u32 	{%r509, %r510}, [%rd9+2016];
	st.global.u32 	[%rd16+2008], %r509;
	st.global.u32 	[%rd16+2012], %r510;
	ld.param.v2.u32 	{%r511, %r512}, [%rd9+2024];
	st.global.u32 	[%rd16+2016], %r511;
	st.global.u32 	[%rd16+2020], %r512;
	ld.param.v2.u32 	{%r513, %r514}, [%rd9+2032];
	st.global.u32 	[%rd16+2024], %r513;
	st.global.u32 	[%rd16+2028], %r514;
	ld.param.v2.u32 	{%r515, %r516}, [%rd9+2040];
	st.global.u32 	[%rd16+2032], %r515;
	st.global.u32 	[%rd16+2036], %r516;
	ld.param.v2.u32 	{%r517, %r518}, [%rd9+2048];
	st.global.u32 	[%rd16+2040], %r517;
	st.global.u32 	[%rd16+2044], %r518;
$L__BB2_4:
	ld.param.u64 	%rd38, [_ZN3cub18CUB_300001_SM_10006detail8for_each13static_kernelINS2_12policy_hub_t12policy_500_tElN6thrust24THRUST_300001_SM_1000_NS8cuda_cub20__uninitialized_fill7functorINS7_10device_ptrI5StudyEESC_EEEEvT0_T1__param_0];
	add.s32 	%r520, %r2, 256;
	cvt.u64.u32 	%rd17, %r520;
	sub.s64 	%rd19, %rd38, %rd5;
	cvt.s64.s32 	%rd20, %rd19;
	setp.le.s64 	%p3, %rd20, %rd17;
	@%p3 bra 	$L__BB2_6;
	mov.u64 	%rd21, %rd2;
	ld.param.u64 	%rd22, [%rd21];
	cvta.to.global.u64 	%rd23, %rd22;
	add.s64 	%rd26, %rd3, %rd8;
	shl.b64 	%rd27, %rd26, 11;
	add.s64 	%rd28, %rd23, %rd27;
	ld.param.v2.u32 	{%r525, %r526}, [%rd21+8];
	st.global.u32 	[%rd28+524288], %r525;
	st.global.u32 	[%rd28+524292], %r526;
	ld.param.v2.u32 	{%r527, %r528}, [%rd21+16];
	st.global.u32 	[%rd28+524296], %r527;
	st.global.u32 	[%rd28+524300], %r528;
	ld.param.v2.u32 	{%r529, %r530}, [%rd21+24];
	st.global.u32 	[%rd28+524304], %r529;
	st.global.u32 	[%rd28+524308], %r530;
	ld.param.v2.u32 	{%r531, %r532}, [%rd21+32];
	st.global.u32 	[%rd28+524312], %r531;
	st.global.u32 	[%rd28+524316], %r532;
	ld.param.v2.u32 	{%r533, %r534}, [%rd21+40];
	st.global.u32 	[%rd28+524320], %r533;
	st.global.u32 	[%rd28+524324], %r534;
	ld.param.v2.u32 	{%r535, %r536}, [%rd21+48];
	st.global.u32 	[%rd28+524328], %r535;
	st.global.u32 	[%rd28+524332], %r536;
	ld.param.v2.u32 	{%r537, %r538}, [%rd21+56];
	st.global.u32 	[%rd28+524336], %r537;
	st.global.u32 	[%rd28+524340], %r538;
	ld.param.v2.u32 	{%r539, %r540}, [%rd21+64];
	st.global.u32 	[%rd28+524344], %r539;
	st.global.u32 	[%rd28+524348], %r540;
	ld.param.v2.u32 	{%r541, %r542}, [%rd21+72];
	st.global.u32 	[%rd28+524352], %r541;
	st.global.u32 	[%rd28+524356], %r542;
	ld.param.v2.u32 	{%r543, %r544}, [%rd21+80];
	st.global.u32 	[%rd28+524360], %r543;
	st.global.u32 	[%rd28+524364], %r544;
	ld.param.v2.u32 	{%r545, %r546}, [%rd21+88];
	st.global.u32 	[%rd28+524368], %r545;
	st.global.u32 	[%rd28+524372], %r546;
	ld.param.v2.u32 	{%r547, %r548}, [%rd21+96];
	st.global.u32 	[%rd28+524376], %r547;
	st.global.u32 	[%rd28+524380], %r548;
	ld.param.v2.u32 	{%r549, %r550}, [%rd21+104];
	st.global.u32 	[%rd28+524384], %r549;
	st.global.u32 	[%rd28+524388], %r550;
	ld.param.v2.u32 	{%r551, %r552}, [%rd21+112];
	st.global.u32 	[%rd28+524392], %r551;
	st.global.u32 	[%rd28+524396], %r552;
	ld.param.v2.u32 	{%r553, %r554}, [%rd21+120];
	st.global.u32 	[%rd28+524400], %r553;
	st.global.u32 	[%rd28+524404], %r554;
	ld.param.v2.u32 	{%r555, %r556}, [%rd21+128];
	st.global.u32 	[%rd28+524408], %r555;
	st.global.u32 	[%rd28+524412], %r556;
	ld.param.v2.u32 	{%r557, %r558}, [%rd21+136];
	st.global.u32 	[%rd28+524416], %r557;
	st.global.u32 	[%rd28+524420], %r558;
	ld.param.v2.u32 	{%r559, %r560}, [%rd21+144];
	st.global.u32 	[%rd28+524424], %r559;
	st.global.u32 	[%rd28+524428], %r560;
	ld.param.v2.u32 	{%r561, %r562}, [%rd21+152];
	st.global.u32 	[%rd28+524432], %r561;
	st.global.u32 	[%rd28+524436], %r562;
	ld.param.v2.u32 	{%r563, %r564}, [%rd21+160];
	st.global.u32 	[%rd28+524440], %r563;
	st.global.u32 	[%rd28+524444], %r564;
	ld.param.v2.u32 	{%r565, %r566}, [%rd21+168];
	st.global.u32 	[%rd28+524448], %r565;
	st.global.u32 	[%rd28+524452], %r566;
	ld.param.v2.u32 	{%r567, %r568}, [%rd21+176];
	st.global.u32 	[%rd28+524456], %r567;
	st.global.u32 	[%rd28+524460], %r568;
	ld.param.v2.u32 	{%r569, %r570}, [%rd21+184];
	st.global.u32 	[%rd28+524464], %r569;
	st.global.u32 	[%rd28+524468], %r570;
	ld.param.v2.u32 	{%r571, %r572}, [%rd21+192];
	st.global.u32 	[%rd28+524472], %r571;
	st.global.u32 	[%rd28+524476], %r572;
	ld.param.v2.u32 	{%r573, %r574}, [%rd21+200];
	st.global.u32 	[%rd28+524480], %r573;
	st.global.u32 	[%rd28+524484], %r574;
	ld.param.v2.u32 	{%r575, %r576}, [%rd21+208];
	st.global.u32 	[%rd28+524488], %r575;
	st.global.u32 	[%rd28+524492], %r576;
	ld.param.v2.u32 	{%r577, %r578}, [%rd21+216];
	st.global.u32 	[%rd28+524496], %r577;
	st.global.u32 	[%rd28+524500], %r578;
	ld.param.v2.u32 	{%r579, %r580}, [%rd21+224];
	st.global.u32 	[%rd28+524504], %r579;
	st.global.u32 	[%rd28+524508], %r580;
	ld.param.v2.u32 	{%r581, %r582}, [%rd21+232];
	st.global.u32 	[%rd28+524512], %r581;
	st.global.u32 	[%rd28+524516], %r582;
	ld.param.v2.u32 	{%r583, %r584}, [%rd21+240];
	st.global.u32 	[%rd28+524520], %r583;
	st.global.u32 	[%rd28+524524], %r584;
	ld.param.v2.u32 	{%r585, %r586}, [%rd21+248];
	st.global.u32 	[%rd28+524528], %r585;
	st.global.u32 	[%rd28+524532], %r586;
	ld.param.v2.u32 	{%r587, %r588}, [%rd21+256];
	st.global.u32 	[%rd28+524536], %r587;
	st.global.u32 	[%rd28+524540], %r588;
	ld.param.v2.u32 	{%r589, %r590}, [%rd21+264];
	st.global.u32 	[%rd28+524544], %r589;
	st.global.u32 	[%rd28+524548], %r590;
	ld.param.v2.u32 	{%r591, %r592}, [%rd21+272];
	st.global.u32 	[%rd28+524552], %r591;
	st.global.u32 	[%rd28+524556], %r592;
	ld.param.v2.u32 	{%r593, %r594}, [%rd21+280];
	st.global.u32 	[%rd28+524560], %r593;
	st.global.u32 	[%rd28+524564], %r594;
	ld.param.v2.u32 	{%r595, %r596}, [%rd21+288];
	st.global.u32 	[%rd28+524568], %r595;
	st.global.u32 	[%rd28+524572], %r596;
	ld.param.v2.u32 	{%r597, %r598}, [%rd21+296];
	st.global.u32 	[%rd28+524576], %r597;
	st.global.u32 	[%rd28+524580], %r598;
	ld.param.v2.u32 	{%r599, %r600}, [%rd21+304];
	st.global.u32 	[%rd28+524584], %r599;
	st.global.u32 	[%rd28+524588], %r600;
	ld.param.v2.u32 	{%r601, %r602}, [%rd21+312];
	st.global.u32 	[%rd28+524592], %r601;
	st.global.u32 	[%rd28+524596], %r602;
	ld.param.v2.u32 	{%r603, %r604}, [%rd21+320];
	st.global.u32 	[%rd28+524600], %r603;
	st.global.u32 	[%rd28+524604], %r604;
	ld.param.v2.u32 	{%r605, %r606}, [%rd21+328];
	st.global.u32 	[%rd28+524608], %r605;
	st.global.u32 	[%rd28+524612], %r606;
	ld.param.v2.u32 	{%r607, %r608}, [%rd21+336];
	st.global.u32 	[%rd28+524616], %r607;
	st.global.u32 	[%rd28+524620], %r608;
	ld.param.v2.u32 	{%r609, %r610}, [%rd21+344];
	st.global.u32 	[%rd28+524624], %r609;
	st.global.u32 	[%rd28+524628], %r610;
	ld.param.v2.u32 	{%r611, %r612}, [%rd21+352];
	st.global.u32 	[%rd28+524632], %r611;
	st.global.u32 	[%rd28+524636], %r612;
	ld.param.v2.u32 	{%r613, %r614}, [%rd21+360];
	st.global.u32 	[%rd28+524640], %r613;
	st.global.u32 	[%rd28+524644], %r614;
	ld.param.v2.u32 	{%r615, %r616}, [%rd21+368];
	st.global.u32 	[%rd28+524648], %r615;
	st.global.u32 	[%rd28+524652], %r616;
	ld.param.v2.u32 	{%r617, %r618}, [%rd21+376];
	st.global.u32 	[%rd28+524656], %r617;
	st.global.u32 	[%rd28+524660], %r618;
	ld.param.v2.u32 	{%r619, %r620}, [%rd21+384];
	st.global.u32 	[%rd28+524664], %r619;
	st.global.u32 	[%rd28+524668], %r620;
	ld.param.v2.u32 	{%r621, %r622}, [%rd21+392];
	st.global.u32 	[%rd28+524672], %r621;
	st.global.u32 	[%rd28+524676], %r622;
	ld.param.v2.u32 	{%r623, %r624}, [%rd21+400];
	st.global.u32 	[%rd28+524680], %r623;
	st.global.u32 	[%rd28+524684], %r624;
	ld.param.v2.u32 	{%r625, %r626}, [%rd21+408];
	st.global.u32 	[%rd28+524688], %r625;
	st.global.u32 	[%rd28+524692], %r626;
	ld.param.v2.u32 	{%r627, %r628}, [%rd21+416];
	st.global.u32 	[%rd28+524696], %r627;
	st.global.u32 	[%rd28+524700], %r628;
	ld.param.v2.u32 	{%r629, %r630}, [%rd21+424];
	st.global.u32 	[%rd28+524704], %r629;
	st.global.u32 	[%rd28+524708], %r630;
	ld.param.v2.u32 	{%r631, %r632}, [%rd21+432];
	st.global.u32 	[%rd28+524712], %r631;
	st.global.u32 	[%rd28+524716], %r632;
	ld.param.v2.u32 	{%r633, %r634}, [%rd21+440];
	st.global.u32 	[%rd28+524720], %r633;
	st.global.u32 	[%rd28+524724], %r634;
	ld.param.v2.u32 	{%r635, %r636}, [%rd21+448];
	st.global.u32 	[%rd28+524728], %r635;
	st.global.u32 	[%rd28+524732], %r636;
	ld.param.v2.u32 	{%r637, %r638}, [%rd21+456];
	st.global.u32 	[%rd28+524736], %r637;
	st.global.u32 	[%rd28+524740], %r638;
	ld.param.v2.u32 	{%r639, %r640}, [%rd21+464];
	st.global.u32 	[%rd28+524744], %r639;
	st.global.u32 	[%rd28+524748], %r640;
	ld.param.v2.u32 	{%r641, %r642}, [%rd21+472];
	st.global.u32 	[%rd28+524752], %r641;
	st.global.u32 	[%rd28+524756], %r642;
	ld.param.v2.u32 	{%r643, %r644}, [%rd21+480];
	st.global.u32 	[%rd28+524760], %r643;
	st.global.u32 	[%rd28+524764], %r644;
	ld.param.v2.u32 	{%r645, %r646}, [%rd21+488];
	st.global.u32 	[%rd28+524768], %r645;
	st.global.u32 	[%rd28+524772], %r646;
	ld.param.v2.u32 	{%r647, %r648}, [%rd21+496];
	st.global.u32 	[%rd28+524776], %r647;
	st.global.u32 	[%rd28+524780], %r648;
	ld.param.v2.u32 	{%r649, %r650}, [%rd21+504];
	st.global.u32 	[%rd28+524784], %r649;
	st.global.u32 	[%rd28+524788], %r650;
	ld.param.v2.u32 	{%r651, %r652}, [%rd21+512];
	st.global.u32 	[%rd28+524792], %r651;
	st.global.u32 	[%rd28+524796], %r652;
	ld.param.v2.u32 	{%r653, %r654}, [%rd21+520];
	st.global.u32 	[%rd28+524800], %r653;
	st.global.u32 	[%rd28+524804], %r654;
	ld.param.v2.u32 	{%r655, %r656}, [%rd21+528];
	st.global.u32 	[%rd28+524808], %r655;
	st.global.u32 	[%rd28+524812], %r656;
	ld.param.v2.u32 	{%r657, %r658}, [%rd21+536];
	st.global.u32 	[%rd28+524816], %r657;
	st.global.u32 	[%rd28+524820], %r658;
	ld.param.v2.u32 	{%r659, %r660}, [%rd21+544];
	st.global.u32 	[%rd28+524824], %r659;
	st.global.u32 	[%rd28+524828], %r660;
	ld.param.v2.u32 	{%r661, %r662}, [%rd21+552];
	st.global.u32 	[%rd28+524832], %r661;
	st.global.u32 	[%rd28+524836], %r662;
	ld.param.v2.u32 	{%r663, %r664}, [%rd21+560];
	st.global.u32 	[%rd28+524840], %r663;
	st.global.u32 	[%rd28+524844], %r664;
	ld.param.v2.u32 	{%r665, %r666}, [%rd21+568];
	st.global.u32 	[%rd28+524848], %r665;
	st.global.u32 	[%rd28+524852], %r666;
	ld.param.v2.u32 	{%r667, %r668}, [%rd21+576];
	st.global.u32 	[%rd28+524856], %r667;
	st.global.u32 	[%rd28+524860], %r668;
	ld.param.v2.u32 	{%r669, %r670}, [%rd21+584];
	st.global.u32 	[%rd28+524864], %r669;
	st.global.u32 	[%rd28+524868], %r670;
	ld.param.v2.u32 	{%r671, %r672}, [%rd21+592];
	st.global.u32 	[%rd28+524872], %r671;
	st.global.u32 	[%rd28+524876], %r672;
	ld.param.v2.u32 	{%r673, %r674}, [%rd21+600];
	st.global.u32 	[%rd28+524880], %r673;
	st.global.u32 	[%rd28+524884], %r674;
	ld.param.v2.u32 	{%r675, %r676}, [%rd21+608];
	st.global.u32 	[%rd28+524888], %r675;
	st.global.u32 	[%rd28+524892], %r676;
	ld.param.v2.u32 	{%r677, %r678}, [%rd21+616];
	st.global.u32 	[%rd28+524896], %r677;
	st.global.u32 	[%rd28+524900], %r678;
	ld.param.v2.u32 	{%r679, %r680}, [%rd21+624];
	st.global.u32 	[%rd28+524904], %r679;
	st.global.u32 	[%rd28+524908], %r680;
	ld.param.v2.u32 	{%r681, %r682}, [%rd21+632];
	st.global.u32 	[%rd28+524912], %r681;
	st.global.u32 	[%rd28+524916], %r682;
	ld.param.v2.u32 	{%r683, %r684}, [%rd21+640];
	st.global.u32 	[%rd28+524920], %r683;
	st.global.u32 	[%rd28+524924], %r684;
	ld.param.v2.u32 	{%r685, %r686}, [%rd21+648];
	st.global.u32 	[%rd28+524928], %r685;
	st.global.u32 	[%rd28+524932], %r686;
	ld.param.v2.u32 	{%r687, %r688}, [%rd21+656];
	st.global.u32 	[%rd28+524936], %r687;
	st.global.u32 	[%rd28+524940], %r688;
	ld.param.v2.u32 	{%r689, %r690}, [%rd21+664];
	st.global.u32 	[%rd28+524944], %r689;
	st.global.u32 	[%rd28+524948], %r690;
	ld.param.v2.u32 	{%r691, %r692}, [%rd21+672];
	st.global.u32 	[%rd28+524952], %r691;
	st.global.u32 	[%rd28+524956], %r692;
	ld.param.v2.u32 	{%r693, %r694}, [%rd21+680];
	st.global.u32 	[%rd28+524960], %r693;
	st.global.u32 	[%rd28+524964], %r694;
	ld.param.v2.u32 	{%r695, %r696}, [%rd21+688];
	st.global.u32 	[%rd28+524968], %r695;
	st.global.u32 	[%rd28+524972], %r696;
	ld.param.v2.u32 	{%r697, %r698}, [%rd21+696];
	st.global.u32 	[%rd28+524976], %r697;
	st.global.u32 	[%rd28+524980], %r698;
	ld.param.v2.u32 	{%r699, %r700}, [%rd21+704];
	st.global.u32 	[%rd28+524984], %r699;
	st.global.u32 	[%rd28+524988], %r700;
	ld.param.v2.u32 	{%r701, %r702}, [%rd21+712];
	st.global.u32 	[%rd28+524992], %r701;
	st.global.u32 	[%rd28+524996], %r702;
	ld.param.v2.u32 	{%r703, %r704}, [%rd21+720];
	st.global.u32 	[%rd28+525000], %r703;
	st.global.u32 	[%rd28+525004], %r704;
	ld.param.v2.u32 	{%r705, %r706}, [%rd21+728];
	st.global.u32 	[%rd28+525008], %r705;
	st.global.u32 	[%rd28+525012], %r706;
	ld.param.v2.u32 	{%r707, %r708}, [%rd21+736];
	st.global.u32 	[%rd28+525016], %r707;
	st.global.u32 	[%rd28+525020], %r708;
	ld.param.v2.u32 	{%r709, %r710}, [%rd21+744];
	st.global.u32 	[%rd28+525024], %r709;
	st.global.u32 	[%rd28+525028], %r710;
	ld.param.v2.u32 	{%r711, %r712}, [%rd21+752];
	st.global.u32 	[%rd28+525032], %r711;
	st.global.u32 	[%rd28+525036], %r712;
	ld.param.v2.u32 	{%r713, %r714}, [%rd21+760];
	st.global.u32 	[%rd28+525040], %r713;
	st.global.u32 	[%rd28+525044], %r714;
	ld.param.v2.u32 	{%r715, %r716}, [%rd21+768];
	st.global.u32 	[%rd28+525048], %r715;
	st.global.u32 	[%rd28+525052], %r716;
	ld.param.v2.u32 	{%r717, %r718}, [%rd21+776];
	st.global.u32 	[%rd28+525056], %r717;
	st.global.u32 	[%rd28+525060], %r718;
	ld.param.v2.u32 	{%r719, %r720}, [%rd21+784];
	st.global.u32 	[%rd28+525064], %r719;
	st.global.u32 	[%rd28+525068], %r720;
	ld.param.v2.u32 	{%r721, %r722}, [%rd21+792];
	st.global.u32 	[%rd28+525072], %r721;
	st.global.u32 	[%rd28+525076], %r722;
	ld.param.v2.u32 	{%r723, %r724}, [%rd21+800];
	st.global.u32 	[%rd28+525080], %r723;
	st.global.u32 	[%rd28+525084], %r724;
	ld.param.v2.u32 	{%r725, %r726}, [%rd21+808];
	st.global.u32 	[%rd28+525088], %r725;
	st.global.u32 	[%rd28+525092], %r726;
	ld.param.v2.u32 	{%r727, %r728}, [%rd21+816];
	st.global.u32 	[%rd28+525096], %r727;
	st.global.u32 	[%rd28+525100], %r728;
	ld.param.v2.u32 	{%r729, %r730}, [%rd21+824];
	st.global.u32 	[%rd28+525104], %r729;
	st.global.u32 	[%rd28+525108], %r730;
	ld.param.v2.u32 	{%r731, %r732}, [%rd21+832];
	st.global.u32 	[%rd28+525112], %r731;
	st.global.u32 	[%rd28+525116], %r732;
	ld.param.v2.u32 	{%r733, %r734}, [%rd21+840];
	st.global.u32 	[%rd28+525120], %r733;
	st.global.u32 	[%rd28+525124], %r734;
	ld.param.v2.u32 	{%r735, %r736}, [%rd21+848];
	st.global.u32 	[%rd28+525128], %r735;
	st.global.u32 	[%rd28+525132], %r736;
	ld.param.v2.u32 	{%r737, %r738}, [%rd21+856];
	st.global.u32 	[%rd28+525136], %r737;
	st.global.u32 	[%rd28+525140], %r738;
	ld.param.v2.u32 	{%r739, %r740}, [%rd21+864];
	st.global.u32 	[%rd28+525144], %r739;
	st.global.u32 	[%rd28+525148], %r740;
	ld.param.v2.u32 	{%r741, %r742}, [%rd21+872];
	st.global.u32 	[%rd28+525152], %r741;
	st.global.u32 	[%rd28+525156], %r742;
	ld.param.v2.u32 	{%r743, %r744}, [%rd21+880];
	st.global.u32 	[%rd28+525160], %r743;
	st.global.u32 	[%rd28+525164], %r744;
	ld.param.v2.u32 	{%r745, %r746}, [%rd21+888];
	st.global.u32 	[%rd28+525168], %r745;
	st.global.u32 	[%rd28+525172], %r746;
	ld.param.v2.u32 	{%r747, %r748}, [%rd21+896];
	st.global.u32 	[%rd28+525176], %r747;
	st.global.u32 	[%rd28+525180], %r748;
	ld.param.v2.u32 	{%r749, %r750}, [%rd21+904];
	st.global.u32 	[%rd28+525184], %r749;
	st.global.u32 	[%rd28+525188], %r750;
	ld.param.v2.u32 	{%r751, %r752}, [%rd21+912];
	st.global.u32 	[%rd28+525192], %r751;
	st.global.u32 	[%rd28+525196], %r752;
	ld.param.v2.u32 	{%r753, %r754}, [%rd21+920];
	st.global.u32 	[%rd28+525200], %r753;
	st.global.u32 	[%rd28+525204], %r754;
	ld.param.v2.u32 	{%r755, %r756}, [%rd21+928];
	st.global.u32 	[%rd28+525208], %r755;
	st.global.u32 	[%rd28+525212], %r756;
	ld.param.v2.u32 	{%r757, %r758}, [%rd21+936];
	st.global.u32 	[%rd28+525216], %r757;
	st.global.u32 	[%rd28+525220], %r758;
	ld.param.v2.u32 	{%r759, %r760}, [%rd21+944];
	st.global.u32 	[%rd28+525224], %r759;
	st.global.u32 	[%rd28+525228], %r760;
	ld.param.v2.u32 	{%r761, %r762}, [%rd21+952];
	st.global.u32 	[%rd28+525232], %r761;
	st.global.u32 	[%rd28+525236], %r762;
	ld.param.v2.u32 	{%r763, %r764}, [%rd21+960];
	st.global.u32 	[%rd28+525240], %r763;
	st.global.u32 	[%rd28+525244], %r764;
	ld.param.v2.u32 	{%r765, %r766}, [%rd21+968];
	st.global.u32 	[%rd28+525248], %r765;
	st.global.u32 	[%rd28+525252], %r766;
	ld.param.v2.u32 	{%r767, %r768}, [%rd21+976];
	st.global.u32 	[%rd28+525256], %r767;
	st.global.u32 	[%rd28+525260], %r768;
	ld.param.v2.u32 	{%r769, %r770}, [%rd21+984];
	st.global.u32 	[%rd28+525264], %r769;
	st.global.u32 	[%rd28+525268], %r770;
	ld.param.v2.u32 	{%r771, %r772}, [%rd21+992];
	st.global.u32 	[%rd28+525272], %r771;
	st.global.u32 	[%rd28+525276], %r772;
	ld.param.v2.u32 	{%r773, %r774}, [%rd21+1000];
	st.global.u32 	[%rd28+525280], %r773;
	st.global.u32 	[%rd28+525284], %r774;
	ld.param.v2.u32 	{%r775, %r776}, [%rd21+1008];
	st.global.u32 	[%rd28+525288], %r775;
	st.global.u32 	[%rd28+525292], %r776;
	ld.param.v2.u32 	{%r777, %r778}, [%rd21+1016];
	st.global.u32 	[%rd28+525296], %r777;
	st.global.u32 	[%rd28+525300], %r778;
	ld.param.v2.u32 	{%r779, %r780}, [%rd21+1024];
	st.global.u32 	[%rd28+525304], %r779;
	st.global.u32 	[%rd28+525308], %r780;
	ld.param.v2.u32 	{%r781, %r782}, [%rd21+1032];
	st.global.u32 	[%rd28+525312], %r781;
	st.global.u32 	[%rd28+525316], %r782;
	ld.param.v2.u32 	{%r783, %r784}, [%rd21+1040];
	st.global.u32 	[%rd28+525320], %r783;
	st.global.u32 	[%rd28+525324], %r784;
	ld.param.v2.u32 	{%r785, %r786}, [%rd21+1048];
	st.global.u32 	[%rd28+525328], %r785;
	st.global.u32 	[%rd28+525332], %r786;
	ld.param.v2.u32 	{%r787, %r788}, [%rd21+1056];
	st.global.u32 	[%rd28+525336], %r787;
	st.global.u32 	[%rd28+525340], %r788;
	ld.param.v2.u32 	{%r789, %r790}, [%rd21+1064];
	st.global.u32 	[%rd28+525344], %r789;
	st.global.u32 	[%rd28+525348], %r790;
	ld.param.v2.u32 	{%r791, %r792}, [%rd21+1072];
	st.global.u32 	[%rd28+525352], %r791;
	st.global.u32 	[%rd28+525356], %r792;
	ld.param.v2.u32 	{%r793, %r794}, [%rd21+1080];
	st.global.u32 	[%rd28+525360], %r793;
	st.global.u32 	[%rd28+525364], %r794;
	ld.param.v2.u32 	{%r795, %r796}, [%rd21+1088];
	st.global.u32 	[%rd28+525368], %r795;
	st.global.u32 	[%rd28+525372], %r796;
	ld.param.v2.u32 	{%r797, %r798}, [%rd21+1096];
	st.global.u32 	[%rd28+525376], %r797;
	st.global.u32 	[%rd28+525380], %r798;
	ld.param.v2.u32 	{%r799, %r800}, [%rd21+1104];
	st.global.u32 	[%rd28+525384], %r799;
	st.global.u32 	[%rd28+525388], %r800;
	ld.param.v2.u32 	{%r801, %r802}, [%rd21+1112];
	st.global.u32 	[%rd28+525392], %r801;
	st.global.u32 	[%rd28+525396], %r802;
	ld.param.v2.u32 	{%r803, %r804}, [%rd21+1120];
	st.global.u32 	[%rd28+525400], %r803;
	st.global.u32 	[%rd28+525404], %r804;
	ld.param.v2.u32 	{%r805, %r806}, [%rd21+1128];
	st.global.u32 	[%rd28+525408], %r805;
	st.global.u32 	[%rd28+525412], %r806;
	ld.param.v2.u32 	{%r807, %r808}, [%rd21+1136];
	st.global.u32 	[%rd28+525416], %r807;
	st.global.u32 	[%rd28+525420], %r808;
	ld.param.v2.u32 	{%r809, %r810}, [%rd21+1144];
	st.global.u32 	[%rd28+525424], %r809;
	st.global.u32 	[%rd28+525428], %r810;
	ld.param.v2.u32 	{%r811, %r812}, [%rd21+1152];
	st.global.u32 	[%rd28+525432], %r811;
	st.global.u32 	[%rd28+525436], %r812;
	ld.param.v2.u32 	{%r813, %r814}, [%rd21+1160];
	st.global.u32 	[%rd28+525440], %r813;
	st.global.u32 	[%rd28+525444], %r814;
	ld.param.v2.u32 	{%r815, %r816}, [%rd21+1168];
	st.global.u32 	[%rd28+525448], %r815;
	st.global.u32 	[%rd28+525452], %r816;
	ld.param.v2.u32 	{%r817, %r818}, [%rd21+1176];
	st.global.u32 	[%rd28+525456], %r817;
	st.global.u32 	[%rd28+525460], %r818;
	ld.param.v2.u32 	{%r819, %r820}, [%rd21+1184];
	st.global.u32 	[%rd28+525464], %r819;
	st.global.u32 	[%rd28+525468], %r820;
	ld.param.v2.u32 	{%r821, %r822}, [%rd21+1192];
	st.global.u32 	[%rd28+525472], %r821;
	st.global.u32 	[%rd28+525476], %r822;
	ld.param.v2.u32 	{%r823, %r824}, [%rd21+1200];
	st.global.u32 	[%rd28+525480], %r823;
	st.global.u32 	[%rd28+525484], %r824;
	ld.param.v2.u32 	{%r825, %r826}, [%rd21+1208];
	st.global.u32 	[%rd28+525488], %r825;
	st.global.u32 	[%rd28+525492], %r826;
	ld.param.v2.u32 	{%r827, %r828}, [%rd21+1216];
	st.global.u32 	[%rd28+525496], %r827;
	st.global.u32 	[%rd28+525500], %r828;
	ld.param.v2.u32 	{%r829, %r830}, [%rd21+1224];
	st.global.u32 	[%rd28+525504], %r829;
	st.global.u32 	[%rd28+525508], %r830;
	ld.param.v2.u32 	{%r831, %r832}, [%rd21+1232];
	st.global.u32 	[%rd28+525512], %r831;
	st.global.u32 	[%rd28+525516], %r832;
	ld.param.v2.u32 	{%r833, %r834}, [%rd21+1240];
	st.global.u32 	[%rd28+525520], %r833;
	st.global.u32 	[%rd28+525524], %r834;
	ld.param.v2.u32 	{%r835, %r836}, [%rd21+1248];
	st.global.u32 	[%rd28+525528], %r835;
	st.global.u32 	[%rd28+525532], %r836;
	ld.param.v2.u32 	{%r837, %r838}, [%rd21+1256];
	st.global.u32 	[%rd28+525536], %r837;
	st.global.u32 	[%rd28+525540], %r838;
	ld.param.v2.u32 	{%r839, %r840}, [%rd21+1264];
	st.global.u32 	[%rd28+525544], %r839;
	st.global.u32 	[%rd28+525548], %r840;
	ld.param.v2.u32 	{%r841, %r842}, [%rd21+1272];
	st.global.u32 	[%rd28+525552], %r841;
	st.global.u32 	[%rd28+525556], %r842;
	ld.param.v2.u32 	{%r843, %r844}, [%rd21+1280];
	st.global.u32 	[%rd28+525560], %r843;
	st.global.u32 	[%rd28+525564], %r844;
	ld.param.v2.u32 	{%r845, %r846}, [%rd21+1288];
	st.global.u32 	[%rd28+525568], %r845;
	st.global.u32 	[%rd28+525572], %r846;
	ld.param.v2.u32 	{%r847, %r848}, [%rd21+1296];
	st.global.u32 	[%rd28+525576], %r847;
	st.global.u32 	[%rd28+525580], %r848;
	ld.param.v2.u32 	{%r849, %r850}, [%rd21+1304];
	st.global.u32 	[%rd28+525584], %r849;
	st.global.u32 	[%rd28+525588], %r850;
	ld.param.v2.u32 	{%r851, %r852}, [%rd21+1312];
	st.global.u32 	[%rd28+525592], %r851;
	st.global.u32 	[%rd28+525596], %r852;
	ld.param.v2.u32 	{%r853, %r854}, [%rd21+1320];
	st.global.u32 	[%rd28+525600], %r853;
	st.global.u32 	[%rd28+525604], %r854;
	ld.param.v2.u32 	{%r855, %r856}, [%rd21+1328];
	st.global.u32 	[%rd28+525608], %r855;
	st.global.u32 	[%rd28+525612], %r856;
	ld.param.v2.u32 	{%r857, %r858}, [%rd21+1336];
	st.global.u32 	[%rd28+525616], %r857;
	st.global.u32 	[%rd28+525620], %r858;
	ld.param.v2.u32 	{%r859, %r860}, [%rd21+1344];
	st.global.u32 	[%rd28+525624], %r859;
	st.global.u32 	[%rd28+525628], %r860;
	ld.param.v2.u32 	{%r861, %r862}, [%rd21+1352];
	st.global.u32 	[%rd28+525632], %r861;
	st.global.u32 	[%rd28+525636], %r862;
	ld.param.v2.u32 	{%r863, %r864}, [%rd21+1360];
	st.global.u32 	[%rd28+525640], %r863;
	st.global.u32 	[%rd28+525644], %r864;
	ld.param.v2.u32 	{%r865, %r866}, [%rd21+1368];
	st.global.u32 	[%rd28+525648], %r865;
	st.global.u32 	[%rd28+525652], %r866;
	ld.param.v2.u32 	{%r867, %r868}, [%rd21+1376];
	st.global.u32 	[%rd28+525656], %r867;
	st.global.u32 	[%rd28+525660], %r868;
	ld.param.v2.u32 	{%r869, %r870}, [%rd21+1384];
	st.global.u32 	[%rd28+525664], %r869;
	st.global.u32 	[%rd28+525668], %r870;
	ld.param.v2.u32 	{%r871, %r872}, [%rd21+1392];
	st.global.u32 	[%rd28+525672], %r871;
	st.global.u32 	[%rd28+525676], %r872;
	ld.param.v2.u32 	{%r873, %r874}, [%rd21+1400];
	st.global.u32 	[%rd28+525680], %r873;
	st.global.u32 	[%rd28+525684], %r874;
	ld.param.v2.u32 	{%r875, %r876}, [%rd21+1408];
	st.global.u32 	[%rd28+525688], %r875;
	st.global.u32 	[%rd28+525692], %r876;
	ld.param.v2.u32 	{%r877, %r878}, [%rd21+1416];
	st.global.u32 	[%rd28+525696], %r877;
	st.global.u32 	[%rd28+525700], %r878;
	ld.param.v2.u32 	{%r879, %r880}, [%rd21+1424];
	st.global.u32 	[%rd28+525704], %r879;
	st.global.u32 	[%rd28+525708], %r880;
	ld.param.v2.u32 	{%r881, %r882}, [%rd21+1432];
	st.global.u32 	[%rd28+525712], %r881;
	st.global.u32 	[%rd28+525716], %r882;
	ld.param.v2.u32 	{%r883, %r884}, [%rd21+1440];
	st.global.u32 	[%rd28+525720], %r883;
	st.global.u32 	[%rd28+525724], %r884;
	ld.param.v2.u32 	{%r885, %r886}, [%rd21+1448];
	st.global.u32 	[%rd28+525728], %r885;
	st.global.u32 	[%rd28+525732], %r886;
	ld.param.v2.u32 	{%r887, %r888}, [%rd21+1456];
	st.global.u32 	[%rd28+525736], %r887;
	st.global.u32 	[%rd28+525740], %r888;
	ld.param.v2.u32 	{%r889, %r890}, [%rd21+1464];
	st.global.u32 	[%rd28+525744], %r889;
	st.global.u32 	[%rd28+525748], %r890;
	ld.param.v2.u32 	{%r891, %r892}, [%rd21+1472];
	st.global.u32 	[%rd28+525752], %r891;
	st.global.u32 	[%rd28+525756], %r892;
	ld.param.v2.u32 	{%r893, %r894}, [%rd21+1480];
	st.global.u32 	[%rd28+525760], %r893;
	st.global.u32 	[%rd28+525764], %r894;
	ld.param.v2.u32 	{%r895, %r896}, [%rd21+1488];
	st.global.u32 	[%rd28+525768], %r895;
	st.global.u32 	[%rd28+525772], %r896;
	ld.param.v2.u32 	{%r897, %r898}, [%rd21+1496];
	st.global.u32 	[%rd28+525776], %r897;
	st.global.u32 	[%rd28+525780], %r898;
	ld.param.v2.u32 	{%r899, %r900}, [%rd21+1504];
	st.global.u32 	[%rd28+525784], %r899;
	st.global.u32 	[%rd28+525788], %r900;
	ld.param.v2.u32 	{%r901, %r902}, [%rd21+1512];
	st.global.u32 	[%rd28+525792], %r901;
	st.global.u32 	[%rd28+525796], %r902;
	ld.param.v2.u32 	{%r903, %r904}, [%rd21+1520];
	st.global.u32 	[%rd28+525800], %r903;
	st.global.u32 	[%rd28+525804], %r904;
	ld.param.v2.u32 	{%r905, %r906}, [%rd21+1528];
	st.global.u32 	[%rd28+525808], %r905;
	st.global.u32 	[%rd28+525812], %r906;
	ld.param.v2.u32 	{%r907, %r908}, [%rd21+1536];
	st.global.u32 	[%rd28+525816], %r907;
	st.global.u32 	[%rd28+525820], %r908;
	ld.param.v2.u32 	{%r909, %r910}, [%rd21+1544];
	st.global.u32 	[%rd28+525824], %r909;
	st.global.u32 	[%rd28+525828], %r910;
	ld.param.v2.u32 	{%r911, %r912}, [%rd21+1552];
	st.global.u32 	[%rd28+525832], %r911;
	st.global.u32 	[%rd28+525836], %r912;
	ld.param.v2.u32 	{%r913, %r914}, [%rd21+1560];
	st.global.u32 	[%rd28+525840], %r913;
	st.global.u32 	[%rd28+525844], %r914;
	ld.param.v2.u32 	{%r915, %r916}, [%rd21+1568];
	st.global.u32 	[%rd28+525848], %r915;
	st.global.u32 	[%rd28+525852], %r916;
	ld.param.v2.u32 	{%r917, %r918}, [%rd21+1576];
	st.global.u32 	[%rd28+525856], %r917;
	st.global.u32 	[%rd28+525860], %r918;
	ld.param.v2.u32 	{%r919, %r920}, [%rd21+1584];
	st.global.u32 	[%rd28+525864], %r919;
	st.global.u32 	[%rd28+525868], %r920;
	ld.param.v2.u32 	{%r921, %r922}, [%rd21+1592];
	st.global.u32 	[%rd28+525872], %r921;
	st.global.u32 	[%rd28+525876], %r922;
	ld.param.v2.u32 	{%r923, %r924}, [%rd21+1600];
	st.global.u32 	[%rd28+525880], %r923;
	st.global.u32 	[%rd28+525884], %r924;
	ld.param.v2.u32 	{%r925, %r926}, [%rd21+1608];
	st.global.u32 	[%rd28+525888], %r925;
	st.global.u32 	[%rd28+525892], %r926;
	ld.param.v2.u32 	{%r927, %r928}, [%rd21+1616];
	st.global.u32 	[%rd28+525896], %r927;
	st.global.u32 	[%rd28+525900], %r928;
	ld.param.v2.u32 	{%r929, %r930}, [%rd21+1624];
	st.global.u32 	[%rd28+525904], %r929;
	st.global.u32 	[%rd28+525908], %r930;
	ld.param.v2.u32 	{%r931, %r932}, [%rd21+1632];
	st.global.u32 	[%rd28+525912], %r931;
	st.global.u32 	[%rd28+525916], %r932;
	ld.param.v2.u32 	{%r933, %r934}, [%rd21+1640];
	st.global.u32 	[%rd28+525920], %r933;
	st.global.u32 	[%rd28+525924], %r934;
	ld.param.v2.u32 	{%r935, %r936}, [%rd21+1648];
	st.global.u32 	[%rd28+525928], %r935;
	st.global.u32 	[%rd28+525932], %r936;
	ld.param.v2.u32 	{%r937, %r938}, [%rd21+1656];
	st.global.u32 	[%rd28+525936], %r937;
	st.global.u32 	[%rd28+525940], %r938;
	ld.param.v2.u32 	{%r939, %r940}, [%rd21+1664];
	st.global.u32 	[%rd28+525944], %r939;
	st.global.u32 	[%rd28+525948], %r940;
	ld.param.v2.u32 	{%r941, %r942}, [%rd21+1672];
	st.global.u32 	[%rd28+525952], %r941;
	st.global.u32 	[%rd28+525956], %r942;
	ld.param.v2.u32 	{%r943, %r944}, [%rd21+1680];
	st.global.u32 	[%rd28+525960], %r943;
	st.global.u32 	[%rd28+525964], %r944;
	ld.param.v2.u32 	{%r945, %r946}, [%rd21+1688];
	st.global.u32 	[%rd28+525968], %r945;
	st.global.u32 	[%rd28+525972], %r946;
	ld.param.v2.u32 	{%r947, %r948}, [%rd21+1696];
	st.global.u32 	[%rd28+525976], %r947;
	st.global.u32 	[%rd28+525980], %r948;
	ld.param.v2.u32 	{%r949, %r950}, [%rd21+1704];
	st.global.u32 	[%rd28+525984], %r949;
	st.global.u32 	[%rd28+525988], %r950;
	ld.param.v2.u32 	{%r951, %r952}, [%rd21+1712];
	st.global.u32 	[%rd28+525992], %r951;
	st.global.u32 	[%rd28+525996], %r952;
	ld.param.v2.u32 	{%r953, %r954}, [%rd21+1720];
	st.global.u32 	[%rd28+526000], %r953;
	st.global.u32 	[%rd28+526004], %r954;
	ld.param.v2.u32 	{%r955, %r956}, [%rd21+1728];
	st.global.u32 	[%rd28+526008], %r955;
	st.global.u32 	[%rd28+526012], %r956;
	ld.param.v2.u32 	{%r957, %r958}, [%rd21+1736];
	st.global.u32 	[%rd28+526016], %r957;
	st.global.u32 	[%rd28+526020], %r958;
	ld.param.v2.u32 	{%r959, %r960}, [%rd21+1744];
	st.global.u32 	[%rd28+526024], %r959;
	st.global.u32 	[%rd28+526028], %r960;
	ld.param.v2.u32 	{%r961, %r962}, [%rd21+1752];
	st.global.u32 	[%rd28+526032], %r961;
	st.global.u32 	[%rd28+526036], %r962;
	ld.param.v2.u32 	{%r963, %r964}, [%rd21+1760];
	st.global.u32 	[%rd28+526040], %r963;
	st.global.u32 	[%rd28+526044], %r964;
	ld.param.v2.u32 	{%r965, %r966}, [%rd21+1768];
	st.global.u32 	[%rd28+526048], %r965;
	st.global.u32 	[%rd28+526052], %r966;
	ld.param.v2.u32 	{%r967, %r968}, [%rd21+1776];
	st.global.u32 	[%rd28+526056], %r967;
	st.global.u32 	[%rd28+526060], %r968;
	ld.param.v2.u32 	{%r969, %r970}, [%rd21+1784];
	st.global.u32 	[%rd28+526064], %r969;
	st.global.u32 	[%rd28+526068], %r970;
	ld.param.v2.u32 	{%r971, %r972}, [%rd21+1792];
	st.global.u32 	[%rd28+526072], %r971;
	st.global.u32 	[%rd28+526076], %r972;
	ld.param.v2.u32 	{%r973, %r974}, [%rd21+1800];
	st.global.u32 	[%rd28+526080], %r973;
	st.global.u32 	[%rd28+526084], %r974;
	ld.param.v2.u32 	{%r975, %r976}, [%rd21+1808];
	st.global.u32 	[%rd28+526088], %r975;
	st.global.u32 	[%rd28+526092], %r976;
	ld.param.v2.u32 	{%r977, %r978}, [%rd21+1816];
	st.global.u32 	[%rd28+526096], %r977;
	st.global.u32 	[%rd28+526100], %r978;
	ld.param.v2.u32 	{%r979, %r980}, [%rd21+1824];
	st.global.u32 	[%rd28+526104], %r979;
	st.global.u32 	[%rd28+526108], %r980;
	ld.param.v2.u32 	{%r981, %r982}, [%rd21+1832];
	st.global.u32 	[%rd28+526112], %r981;
	st.global.u32 	[%rd28+526116], %r982;
	ld.param.v2.u32 	{%r983, %r984}, [%rd21+1840];
	st.global.u32 	[%rd28+526120], %r983;
	st.global.u32 	[%rd28+526124], %r984;
	ld.param.v2.u32 	{%r985, %r986}, [%rd21+1848];
	st.global.u32 	[%rd28+526128], %r985;
	st.global.u32 	[%rd28+526132], %r986;
	ld.param.v2.u32 	{%r987, %r988}, [%rd21+1856];
	st.global.u32 	[%rd28+526136], %r987;
	st.global.u32 	[%rd28+526140], %r988;
	ld.param.v2.u32 	{%r989, %r990}, [%rd21+1864];
	st.global.u32 	[%rd28+526144], %r989;
	st.global.u32 	[%rd28+526148], %r990;
	ld.param.v2.u32 	{%r991, %r992}, [%rd21+1872];
	st.global.u32 	[%rd28+526152], %r991;
	st.global.u32 	[%rd28+526156], %r992;
	ld.param.v2.u32 	{%r993, %r994}, [%rd21+1880];
	st.global.u32 	[%rd28+526160], %r993;
	st.global.u32 	[%rd28+526164], %r994;
	ld.param.v2.u32 	{%r995, %r996}, [%rd21+1888];
	st.global.u32 	[%rd28+526168], %r995;
	st.global.u32 	[%rd28+526172], %r996;
	ld.param.v2.u32 	{%r997, %r998}, [%rd21+1896];
	st.global.u32 	[%rd28+526176], %r997;
	st.global.u32 	[%rd28+526180], %r998;
	ld.param.v2.u32 	{%r999, %r1000}, [%rd21+1904];
	st.global.u32 	[%rd28+526184], %r999;
	st.global.u32 	[%rd28+526188], %r1000;
	ld.param.v2.u32 	{%r1001, %r1002}, [%rd21+1912];
	st.global.u32 	[%rd28+526192], %r1001;
	st.global.u32 	[%rd28+526196], %r1002;
	ld.param.v2.u32 	{%r1003, %r1004}, [%rd21+1920];
	st.global.u32 	[%rd28+526200], %r1003;
	st.global.u32 	[%rd28+526204], %r1004;
	ld.param.v2.u32 	{%r1005, %r1006}, [%rd21+1928];
	st.global.u32 	[%rd28+526208], %r1005;
	st.global.u32 	[%rd28+526212], %r1006;
	ld.param.v2.u32 	{%r1007, %r1008}, [%rd21+1936];
	st.global.u32 	[%rd28+526216], %r1007;
	st.global.u32 	[%rd28+526220], %r1008;
	ld.param.v2.u32 	{%r1009, %r1010}, [%rd21+1944];
	st.global.u32 	[%rd28+526224], %r1009;
	st.global.u32 	[%rd28+526228], %r1010;
	ld.param.v2.u32 	{%r1011, %r1012}, [%rd21+1952];
	st.global.u32 	[%rd28+526232], %r1011;
	st.global.u32 	[%rd28+526236], %r1012;
	ld.param.v2.u32 	{%r1013, %r1014}, [%rd21+1960];
	st.global.u32 	[%rd28+526240], %r1013;
	st.global.u32 	[%rd28+526244], %r1014;
	ld.param.v2.u32 	{%r1015, %r1016}, [%rd21+1968];
	st.global.u32 	[%rd28+526248], %r1015;
	st.global.u32 	[%rd28+526252], %r1016;
	ld.param.v2.u32 	{%r1017, %r1018}, [%rd21+1976];
	st.global.u32 	[%rd28+526256], %r1017;
	st.global.u32 	[%rd28+526260], %r1018;
	ld.param.v2.u32 	{%r1019, %r1020}, [%rd21+1984];
	st.global.u32 	[%rd28+526264], %r1019;
	st.global.u32 	[%rd28+526268], %r1020;
	ld.param.v2.u32 	{%r1021, %r1022}, [%rd21+1992];
	st.global.u32 	[%rd28+526272], %r1021;
	st.global.u32 	[%rd28+526276], %r1022;
	ld.param.v2.u32 	{%r1023, %r1024}, [%rd21+2000];
	st.global.u32 	[%rd28+526280], %r1023;
	st.global.u32 	[%rd28+526284], %r1024;
	ld.param.v2.u32 	{%r1025, %r1026}, [%rd21+2008];
	st.global.u32 	[%rd28+526288], %r1025;
	st.global.u32 	[%rd28+526292], %r1026;
	ld.param.v2.u32 	{%r1027, %r1028}, [%rd21+2016];
	st.global.u32 	[%rd28+526296], %r1027;
	st.global.u32 	[%rd28+526300], %r1028;
	ld.param.v2.u32 	{%r1029, %r1030}, [%rd21+2024];
	st.global.u32 	[%rd28+526304], %r1029;
	st.global.u32 	[%rd28+526308], %r1030;
	ld.param.v2.u32 	{%r1031, %r1032}, [%rd21+2032];
	st.global.u32 	[%rd28+526312], %r1031;
	st.global.u32 	[%rd28+526316], %r1032;
	ld.param.v2.u32 	{%r1033, %r1034}, [%rd21+2040];
	st.global.u32 	[%rd28+526320], %r1033;
	st.global.u32 	[%rd28+526324], %r1034;
	ld.param.v2.u32 	{%r1035, %r1036}, [%rd21+2048];
	st.global.u32 	[%rd28+526328], %r1035;
	st.global.u32 	[%rd28+526332], %r1036;
$L__BB2_6:
	ret;

}


// ===== COMPILED SASS (sm_100) =====

	.target	sm_100

	.elftype	@"ET_EXEC"


//--------------------- .note.nv.tkinfo           --------------------------
	.section	.note.nv.tkinfo,"",@"SHT_NOTE"
	.sectionflags	@"SHF_NOTE_NV_TKINFO"
	.tkinfo
        /*0018*/ 	.word	0x00000002
        /*0030*/ 	.string	""
        /*0030*/ 	.string	"ptxas"
        /*0030*/ 	.string	"Cuda compilation tools, release 13.0, V13.0.88"
        /*0030*/ 	.string	"Build cuda_13.0.r13.0/compiler.36424714_0"
        /*0030*/ 	.string	"-arch sm_100 -m 64 "



//--------------------- .note.nv.cuinfo           --------------------------
	.section	.note.nv.cuinfo,"",@"SHT_NOTE"
	.sectionflags	@"SHF_NOTE_NV_CUINFO"
        /*0018*/ 	.short	0x0002
        /*001a*/ 	.short	0x0064
        /*001c*/ 	.short	0x0082
	.zero		2


//--------------------- .nv.info                  --------------------------
	.section	.nv.info,"",@"SHT_CUDA_INFO"
	.align	4


	//----- nvinfo : EIATTR_REGCOUNT
	.align		4
        /*0000*/ 	.byte	0x04, 0x2f
        /*0002*/ 	.short	(.L_45 - .L_44)
	.align		4
.L_44:
        /*0004*/ 	.word	index@(_Z4testP5Study)
        /*0008*/ 	.word	0x0000001a


	//----- nvinfo : EIATTR_FRAME_SIZE
	.align		4
.L_45:
        /*000c*/ 	.byte	0x04, 0x11
        /*000e*/ 	.short	(.L_47 - .L_46)
	.align		4
.L_46:
        /*0010*/ 	.word	index@(_Z4testP5Study)
        /*0014*/ 	.word	0x00000008


	//----- nvinfo : EIATTR_REGCOUNT
	.align		4
.L_47:
        /*0018*/ 	.byte	0x04, 0x2f
        /*001a*/ 	.short	(.L_49 - .L_48)
	.align		4
.L_48:
        /*001c*/ 	.word	index@(_ZN3cub18CUB_300001_SM_10006detail11EmptyKernelIvEEvv)
        /*0020*/ 	.word	0x00000004


	//----- nvinfo : EIATTR_FRAME_SIZE
	.align		4
.L_49:
        /*0024*/ 	.byte	0x04, 0x11
        /*0026*/ 	.short	(.L_51 - .L_50)
	.align		4
.L_50:
        /*0028*/ 	.word	index@(_ZN3cub18CUB_300001_SM_10006detail11EmptyKernelIvEEvv)
        /*002c*/ 	.word	0x00000000


	//----- nvinfo : EIATTR_REGCOUNT
	.align		4
.L_51:
        /*0030*/ 	.byte	0x04, 0x2f
        /*0032*/ 	.short	(.L_53 - .L_52)
	.align		4
.L_52:
        /*0034*/ 	.word	index@(_ZN3cub18CUB_300001_SM_10006detail8for_each13static_kernelINS2_12policy_hub_t12policy_500_tElN6thrust24THRUST_300001_SM_1000_NS8cuda_cub20__uninitialized_fill7functorINS7_10device_ptrI5StudyEESC_EEEEvT0_T1_)
        /*0038*/ 	.word	0x00000020


	//----- nvinfo : EIATTR_FRAME_SIZE
	.align		4
.L_53:
        /*003c*/ 	.byte	0x04, 0x11
        /*003e*/ 	.short	(.L_55 - .L_54)
	.align		4
.L_54:
        /*0040*/ 	.word	index@(_ZN3cub18CUB_300001_SM_10006detail8for_each13static_kernelINS2_12policy_hub_t12policy_500_tElN6thrust24THRUST_300001_SM_1000_NS8cuda_cub20__uninitialized_fill7functorINS7_10device_ptrI5StudyEESC_EEEEvT0_T1_)
        /*0044*/ 	.word	0x00000000


	//----- nvinfo : EIATTR_MIN_STACK_SIZE
	.align		4
.L_55:
        /*0048*/ 	.byte	0x04, 0x12
        /*004a*/ 	.short	(.L_57 - .L_56)
	.align		4
.L_56:
        /*004c*/ 	.word	index@(_ZN3cub18CUB_300001_SM_10006detail8for_each13static_kernelINS2_12policy_hub_t12policy_500_tElN6thrust24THRUST_300001_SM_1000_NS8cuda_cub20__uninitialized_fill7functorINS7_10device_ptrI5StudyEESC_EEEEvT0_T1_)
        /*0050*/ 	.word	0x00000000


	//----- nvinfo : EIATTR_MIN_STACK_SIZE
	.align		4
.L_57:
        /*0054*/ 	.byte	0x04, 0x12
        /*0056*/ 	.short	(.L_59 - .L_58)
	.align		4
.L_58:
        /*0058*/ 	.word	index@(_ZN3cub18CUB_300001_SM_10006detail11EmptyKernelIvEEvv)
        /*005c*/ 	.word	0x00000000


	//----- nvinfo : EIATTR_MIN_STACK_SIZE
	.align		4
.L_59:
        /*0060*/ 	.byte	0x04, 0x12
        /*0062*/ 	.short	(.L_61 - .L_60)
	.align		4
.L_60:
        /*0064*/ 	.word	index@(_Z4testP5Study)
        /*0068*/ 	.word	0x00000008
.L_61:


//--------------------- .nv.compat                --------------------------
	.section	.nv.compat,"",@"SHT_CUDA_COMPAT_INFO"
	.align	4
        /*0000*/ 	.byte	0x02, 0x09, 0x00, 0x00, 0x02, 0x02, 0x01, 0x00, 0x02, 0x05, 0x05, 0x00, 0x03, 0x07, 0x01, 0x01
        /*0010*/ 	.byte	0x02, 0x03, 0x00, 0x00, 0x02, 0x06, 0x01, 0x00, 0x04, 0x0b, 0x08, 0x00, 0x09, 0x00, 0x00, 0x00
        /*0020*/ 	.byte	0x00, 0x00, 0x00, 0x00


//--------------------- .nv.info._ZN3cub18CUB_300001_SM_10006detail8for_each13static_kernelINS2_12policy_hub_t12policy_500_tElN6thrust24THRUST_300001_SM_1000_NS8cuda_cub20__uninitialized_fill7functorINS7_10device_ptrI5StudyEESC_EEEEvT0_T1_ --------------------------
	.section	.nv.info._ZN3cub18CUB_300001_SM_10006detail8for_each13static_kernelINS2_12policy_hub_t12policy_500_tElN6thrust24THRUST_300001_SM_1000_NS8cuda_cub20__uninitialized_fill7functorINS7_10device_ptrI5StudyEESC_EEEEvT0_T1_,"",@"SHT_CUDA_INFO"
	.sectionflags	@""
	.align	4


	//----- nvinfo : EIATTR_CUDA_API_VERSION
	.align		4
        /*0000*/ 	.byte	0x04, 0x37
        /*0002*/ 	.short	(.L_63 - .L_62)
.L_62:
        /*0004*/ 	.word	0x00000082


	//----- nvinfo : EIATTR_KPARAM_INFO
	.align		4
.L_63:
        /*0008*/ 	.byte	0x04, 0x17
        /*000a*/ 	.short	(.L_65 - .L_64)
.L_64:
        /*000c*/ 	.word	0x00000000
        /*0010*/ 	.short	0x0001
        /*0012*/ 	.short	0x0008
        /*0014*/ 	.byte	0x00, 0xf0, 0x21, 0x20


	//----- nvinfo : EIATTR_KPARAM_INFO
	.align		4
.L_65:
        /*0018*/ 	.byte	0x04, 0x17
        /*001a*/ 	.short	(.L_67 - .L_66)
.L_66:
        /*001c*/ 	.word	0x00000000
        /*0020*/ 	.short	0x0000
        /*0022*/ 	.short	0x0000
        /*0024*/ 	.byte	0x00, 0xf0, 0x21, 0x00


	//----- nvinfo : EIATTR_SPARSE_MMA_MASK
	.align		4
.L_67:
        /*0028*/ 	.byte	0x03, 0x50
        /*002a*/ 	.short	0x0000


	//----- nvinfo : EIATTR_MAXREG_COUNT
	.align		4
        /*002c*/ 	.byte	0x03, 0x1b
        /*002e*/ 	.short	0x00ff


	//----- nvinfo : EIATTR_MERCURY_ISA_VERSION
	.align		4
        /*0030*/ 	.byte	0x03, 0x5f
        /*0032*/ 	.short	0x0101


	//----- nvinfo : EIATTR_VRC_CTA_INIT_COUNT
	.align		4
        /*0034*/ 	.byte	0x02, 0x4a
	.zero		1
	.zero		1


	//----- nvinfo : EIATTR_EXIT_INSTR_OFFSETS
	.align		4
        /*0038*/ 	.byte	0x04, 0x1c
        /*003a*/ 	.short	(.L_69 - .L_68)


	//   ....[0]....
.L_68:
        /*003c*/ 	.word	0x00006100


	//   ....[1]....
        /*0040*/ 	.word	0x00009210


	//   ....[2]....
        /*0044*/ 	.word	0x0000c270


	//----- nvinfo : EIATTR_MAX_THREADS
	.align		4
.L_69:
        /*0048*/ 	.byte	0x04, 0x05
        /*004a*/ 	.short	(.L_71 - .L_70)
.L_70:
        /*004c*/ 	.word	0x00000100
        /*0050*/ 	.word	0x00000001
        /*0054*/ 	.word	0x00000001


	//----- nvinfo : EIATTR_CRS_STACK_SIZE
	.align		4
.L_71:
        /*0058*/ 	.byte	0x04, 0x1e
        /*005a*/ 	.short	(.L_73 - .L_72)
.L_72:
        /*005c*/ 	.word	0x00000000


	//----- nvinfo : EIATTR_CBANK_PARAM_SIZE
	.align		4
.L_73:
        /*0060*/ 	.byte	0x03, 0x19
        /*0062*/ 	.short	0x0810


	//----- nvinfo : EIATTR_PARAM_CBANK
	.align		4
        /*0064*/ 	.byte	0x04, 0x0a
        /*0066*/ 	.short	(.L_75 - .L_74)
	.align		4
.L_74:
        /*0068*/ 	.word	index@(.nv.constant0._ZN3cub18CUB_300001_SM_10006detail8for_each13static_kernelINS2_12policy_hub_t12policy_500_tElN6thrust24THRUST_300001_SM_1000_NS8cuda_cub20__uninitialized_fill7functorINS7_10device_ptrI5StudyEESC_EEEEvT0_T1_)
        /*006c*/ 	.short	0x0380
        /*006e*/ 	.short	0x0810


	//----- nvinfo : EIATTR_SW_WAR
	.align		4
.L_75:
        /*0070*/ 	.byte	0x04, 0x36
        /*0072*/ 	.short	(.L_77 - .L_76)
.L_76:
        /*0074*/ 	.word	0x00000008
.L_77:


//--------------------- .nv.info._ZN3cub18CUB_300001_SM_10006detail11EmptyKernelIvEEvv --------------------------
	.section	.nv.info._ZN3cub18CUB_300001_SM_10006detail11EmptyKernelIvEEvv,"",@"SHT_CUDA_INFO"
	.sectionflags	@""
	.align	4


	//----- nvinfo : EIATTR_CUDA_API_VERSION
	.align		4
        /*0000*/ 	.byte	0x04, 0x37
        /*0002*/ 	.short	(.L_79 - .L_78)
.L_78:
        /*0004*/ 	.word	0x00000082


	//----- nvinfo : EIATTR_SPARSE_MMA_MASK
	.align		4
.L_79:
        /*0008*/ 	.byte	0x03, 0x50
        /*000a*/ 	.short	0x0000


	//----- nvinfo : EIATTR_MAXREG_COUNT
	.align		4
        /*000c*/ 	.byte	0x03, 0x1b
        /*000e*/ 	.short	0x00ff


	//----- nvinfo : EIATTR_MERCURY_ISA_VERSION
	.align		4
        /*0010*/ 	.byte	0x03, 0x5f
        /*0012*/ 	.short	0x0101


	//----- nvinfo : EIATTR_VRC_CTA_INIT_COUNT
	.align		4
        /*0014*/ 	.byte	0x02, 0x4a
	.zero		1
	.zero		1


	//----- nvinfo : EIATTR_EXIT_INSTR_OFFSETS
	.align		4
        /*0018*/ 	.byte	0x04, 0x1c
        /*001a*/ 	.short	(.L_81 - .L_80)


	//   ....[0]....
.L_80:
        /*001c*/ 	.word	0x00000010


	//----- nvinfo : EIATTR_SW_WAR
	.align		4
.L_81:
        /*0020*/ 	.byte	0x04, 0x36
        /*0022*/ 	.short	(.L_83 - .L_82)
.L_82:
        /*0024*/ 	.word	0x00000008
.L_83:


//--------------------- .nv.info._Z4testP5Study   --------------------------
	.section	.nv.info._Z4testP5Study,"",@"SHT_CUDA_INFO"
	.sectionflags	@""
	.align	4


	//----- nvinfo : EIATTR_CUDA_API_VERSION
	.align		4
        /*0000*/ 	.byte	0x04, 0x37
        /*0002*/ 	.short	(.L_85 - .L_84)
.L_84:
        /*0004*/ 	.word	0x00000082


	//----- nvinfo : EIATTR_KPARAM_INFO
	.align		4
.L_85:
        /*0008*/ 	.byte	0x04, 0x17
        /*000a*/ 	.short	(.L_87 - .L_86)
.L_86:
        /*000c*/ 	.word	0x00000000
        /*0010*/ 	.short	0x0000
        /*0012*/ 	.short	0x0000
        /*0014*/ 	.byte	0x00, 0xf5, 0x21, 0x00


	//----- nvinfo : EIATTR_SPARSE_MMA_MASK
	.align		4
.L_87:
        /*0018*/ 	.byte	0x03, 0x50
        /*001a*/ 	.short	0x0000


	//----- nvinfo : EIATTR_MAXREG_COUNT
	.align		4
        /*001c*/ 	.byte	0x03, 0x1b
        /*001e*/ 	.short	0x00ff


	//----- nvinfo : EIATTR_EXTERNS
	.align		4
        /*0020*/ 	.byte	0x04, 0x0f
        /*0022*/ 	.short	(.L_89 - .L_88)


	//   ....[0]....
	.align		4
.L_88:
        /*0024*/ 	.word	index@(vprintf)


	//----- nvinfo : EIATTR_MERCURY_ISA_VERSION
	.align		4
.L_89:
        /*0028*/ 	.byte	0x03, 0x5f
        /*002a*/ 	.short	0x0101


	//----- nvinfo : EIATTR_VRC_CTA_INIT_COUNT
	.align		4
        /*002c*/ 	.byte	0x02, 0x4a
	.zero		1
	.zero		1


	//----- nvinfo : EIATTR_SYSCALL_OFFSETS
	.align		4
        /*0030*/ 	.byte	0x04, 0x46
        /*0032*/ 	.short	(.L_91 - .L_90)


	//   ....[0]....
.L_90:
        /*0034*/ 	.word	0x000001a0


	//   ....[1]....
        /*0038*/ 	.word	0x00000240


	//   ....[2]....
        /*003c*/ 	.word	0x000002e0


	//   ....[3]....
        /*0040*/ 	.word	0x00000380


	//   ....[4]....
        /*0044*/ 	.word	0x00000420


	//   ....[5]....
        /*0048*/ 	.word	0x000004c0


	//   ....[6]....
        /*004c*/ 	.word	0x00000560


	//   ....[7]....
        /*0050*/ 	.word	0x00000600


	//   ....[8]....
        /*0054*/ 	.word	0x000006a0


	//   ....[9]....
        /*0058*/ 	.word	0x00000740


	//   ....[10]....
        /*005c*/ 	.word	0x000007e0


	//   ....[11]....
        /*0060*/ 	.word	0x00000880


	//   ....[12]....
        /*0064*/ 	.word	0x00000920


	//   ....[13]....
        /*0068*/ 	.word	0x000009c0


	//   ....[14]....
        /*006c*/ 	.word	0x00000a60


	//   ....[15]....
        /*0070*/ 	.word	0x00000b00


	//----- nvinfo : EIATTR_EXIT_INSTR_OFFSETS
	.align		4
.L_91:
        /*0074*/ 	.byte	0x04, 0x1c
        /*0076*/ 	.short	(.L_93 - .L_92)


	//   ....[0]....
.L_92:
        /*0078*/ 	.word	0x00000b50


	//----- nvinfo : EIATTR_CRS_STACK_SIZE
	.align		4
.L_93:
        /*007c*/ 	.byte	0x04, 0x1e
        /*007e*/ 	.short	(.L_95 - .L_94)
.L_94:
        /*0080*/ 	.word	0x00000000


	//----- nvinfo : EIATTR_CBANK_PARAM_SIZE
	.align		4
.L_95:
        /*0084*/ 	.byte	0x03, 0x19
        /*0086*/ 	.short	0x0008


	//----- nvinfo : EIATTR_PARAM_CBANK
	.align		4
        /*0088*/ 	.byte	0x04, 0x0a
        /*008a*/ 	.short	(.L_97 - .L_96)
	.align		4
.L_96:
        /*008c*/ 	.word	index@(.nv.constant0._Z4testP5Study)
        /*0090*/ 	.short	0x0380
        /*0092*/ 	.short	0x0008


	//----- nvinfo : EIATTR_SW_WAR
	.align		4
.L_97:
        /*0094*/ 	.byte	0x04, 0x36
        /*0096*/ 	.short	(.L_99 - .L_98)
.L_98:
        /*0098*/ 	.word	0x00000008
.L_99:


//--------------------- .nv.callgraph             --------------------------
	.section	.nv.callgraph,"",@"SHT_CUDA_CALLGRAPH"
	.align	4
	.sectionentsize	8
	.align		4
        /*0000*/ 	.word	0x00000000
	.align		4
        /*0004*/ 	.word	0xffffffff
	.align		4
        /*0008*/ 	.word	index@(_Z4testP5Study)
	.align		4
        /*000c*/ 	.word	index@(vprintf)
	.align		4
        /*0010*/ 	.word	0x00000000
	.align		4
        /*0014*/ 	.word	0xfffffffe
	.align		4
        /*0018*/ 	.word	0x00000000
	.align		4
        /*001c*/ 	.word	0xfffffffd
	.align		4
        /*0020*/ 	.word	0x00000000
	.align		4
        /*0024*/ 	.word	0xfffffffc


//--------------------- .nv.constant4             --------------------------
	.section	.nv.constant4,"a",@progbits
	.align	8
	.align		8
.nv.constant4:
        /*0000*/ 	.dword	_ZN34_INTERNAL_38fd93f1_4_k_cu_8a21e4464cuda3std3__45__cpo5beginE
	.align		8
        /*0008*/ 	.dword	_ZN34_INTERNAL_38fd93f1_4_k_cu_8a21e4464cuda3std3__45__cpo3endE
	.align		8
        /*0010*/ 	.dword	_ZN34_INTERNAL_38fd93f1_4_k_cu_8a21e4464cuda3std3__45__cpo6cbeginE
	.align		8
        /*0018*/ 	.dword	_ZN34_INTERNAL_38fd93f1_4_k_cu_8a21e4464cuda3std3__45__cpo4cendE
	.align		8
        /*0020*/ 	.dword	_ZN34_INTERNAL_38fd93f1_4_k_cu_8a21e4464cuda3std3__45__cpo6rbeginE
	.align		8
        /*0028*/ 	.dword	_ZN34_INTERNAL_38fd93f1_4_k_cu_8a21e4464cuda3std3__45__cpo4rendE
	.align		8
        /*0030*/ 	.dword	_ZN34_INTERNAL_38fd93f1_4_k_cu_8a21e4464cuda3std3__45__cpo7crbeginE
	.align		8
        /*0038*/ 	.dword	_ZN34_INTERNAL_38fd93f1_4_k_cu_8a21e4464cuda3std3__45__cpo5crendE
	.align		8
        /*0040*/ 	.dword	_ZN34_INTERNAL_38fd93f1_4_k_cu_8a21e4464cuda3std3__436_GLOBAL__N__38fd93f1_4_k_cu_8a21e4466ignoreE
	.align		8
        /*0048*/ 	.dword	_ZN34_INTERNAL_38fd93f1_4_k_cu_8a21e4464cuda3std3__419piecewise_constructE
	.align		8
        /*0050*/ 	.dword	_ZN34_INTERNAL_38fd93f1_4_k_cu_8a21e4464cuda3std3__48in_placeE
	.align		8
        /*0058*/ 	.dword	_ZN34_INTERNAL_38fd93f1_4_k_cu_8a21e4464cuda3std3__420unreachable_sentinelE
	.align		8
        /*0060*/ 	.dword	_ZN34_INTERNAL_38fd93f1_4_k_cu_8a21e4464cuda3std3__47nulloptE
	.align		8
        /*0068*/ 	.dword	_ZN34_INTERNAL_38fd93f1_4_k_cu_8a21e4464cuda3std3__48unexpectE
	.align		8
        /*0070*/ 	.dword	_ZN34_INTERNAL_38fd93f1_4_k_cu_8a21e4464cuda3std6ranges3__45__cpo4swapE
	.align		8
        /*0078*/ 	.dword	_ZN34_INTERNAL_38fd93f1_4_k_cu_8a21e4464cuda3std6ranges3__45__cpo9iter_moveE
	.align		8
        /*0080*/ 	.dword	_ZN34_INTERNAL_38fd93f1_4_k_cu_8a21e4464cuda3std6ranges3__45__cpo5beginE
	.align		8
        /*0088*/ 	.dword	_ZN34_INTERNAL_38fd93f1_4_k_cu_8a21e4464cuda3std6ranges3__45__cpo3endE
	.align		8
        /*0090*/ 	.dword	_ZN34_INTERNAL_38fd93f1_4_k_cu_8a21e4464cuda3std6ranges3__45__cpo6cbeginE
	.align		8
        /*0098*/ 	.dword	_ZN34_INTERNAL_38fd93f1_4_k_cu_8a21e4464cuda3std6ranges3__45__cpo4cendE
	.align		8
        /*00a0*/ 	.dword	_ZN34_INTERNAL_38fd93f1_4_k_cu_8a21e4464cuda3std6ranges3__45__cpo7advanceE
	.align		8
        /*00a8*/ 	.dword	_ZN34_INTERNAL_38fd93f1_4_k_cu_8a21e4464cuda3std6ranges3__45__cpo9iter_swapE
	.align		8
        /*00b0*/ 	.dword	_ZN34_INTERNAL_38fd93f1_4_k_cu_8a21e4464cuda3std6ranges3__45__cpo4nextE
	.align		8
        /*00b8*/ 	.dword	_ZN34_INTERNAL_38fd93f1_4_k_cu_8a21e4464cuda3std6ranges3__45__cpo4prevE
	.align		8
        /*00c0*/ 	.dword	_ZN34_INTERNAL_38fd93f1_4_k_cu_8a21e4464cuda3std6ranges3__45__cpo4dataE
	.align		8
        /*00c8*/ 	.dword	_ZN34_INTERNAL_38fd93f1_4_k_cu_8a21e4464cuda3std6ranges3__45__cpo5cdataE
	.align		8
        /*00d0*/ 	.dword	_ZN34_INTERNAL_38fd93f1_4_k_cu_8a21e4464cuda3std6ranges3__45__cpo4sizeE
	.align		8
        /*00d8*/ 	.dword	_ZN34_INTERNAL_38fd93f1_4_k_cu_8a21e4464cuda3std6ranges3__45__cpo5ssizeE
	.align		8
        /*00e0*/ 	.dword	_ZN34_INTERNAL_38fd93f1_4_k_cu_8a21e4464cuda3std6ranges3__45__cpo8distanceE
	.align		8
        /*00e8*/ 	.dword	_ZN34_INTERNAL_38fd93f1_4_k_cu_8a21e4466thrust24THRUST_300001_SM_1000_NS8cuda_cub3parE
	.align		8
        /*00f0*/ 	.dword	_ZN34_INTERNAL_38fd93f1_4_k_cu_8a21e4466thrust24THRUST_300001_SM_1000_NS8cuda_cub10par_nosyncE
	.align		8
        /*00f8*/ 	.dword	_ZN34_INTERNAL_38fd93f1_4_k_cu_8a21e4466thrust24THRUST_300001_SM_1000_NS6system6detail10sequential3seqE
	.align		8
        /*0100*/ 	.dword	_ZN34_INTERNAL_38fd93f1_4_k_cu_8a21e4466thrust24THRUST_300001_SM_1000_NS12placeholders2_1E
	.align		8
        /*0108*/ 	.dword	_ZN34_INTERNAL_38fd93f1_4_k_cu_8a21e4466thrust24THRUST_300001_SM_1000_NS12placeholders2_2E
	.align		8
        /*0110*/ 	.dword	_ZN34_INTERNAL_38fd93f1_4_k_cu_8a21e4466thrust24THRUST_300001_SM_1000_NS12placeholders2_3E
	.align		8
        /*0118*/ 	.dword	_ZN34_INTERNAL_38fd93f1_4_k_cu_8a21e4466thrust24THRUST_300001_SM_1000_NS12placeholders2_4E
	.align		8
        /*0120*/ 	.dword	_ZN34_INTERNAL_38fd93f1_4_k_cu_8a21e4466thrust24THRUST_300001_SM_1000_NS12placeholders2_5E
	.align		8
        /*0128*/ 	.dword	_ZN34_INTERNAL_38fd93f1_4_k_cu_8a21e4466thrust24THRUST_300001_SM_1000_NS12placeholders2_6E
	.align		8
        /*0130*/ 	.dword	_ZN34_INTERNAL_38fd93f1_4_k_cu_8a21e4466thrust24THRUST_300001_SM_1000_NS12placeholders2_7E
	.align		8
        /*0138*/ 	.dword	_ZN34_INTERNAL_38fd93f1_4_k_cu_8a21e4466thrust24THRUST_300001_SM_1000_NS12placeholders2_8E
	.align		8
        /*0140*/ 	.dword	_ZN34_INTERNAL_38fd93f1_4_k_cu_8a21e4466thrust24THRUST_300001_SM_1000_NS12placeholders2_9E
	.align		8
        /*0148*/ 	.dword	_ZN34_INTERNAL_38fd93f1_4_k_cu_8a21e4466thrust24THRUST_300001_SM_1000_NS12placeholders3_10E
	.align		8
        /*0150*/ 	.dword	_ZN34_INTERNAL_38fd93f1_4_k_cu_8a21e4466thrust24THRUST_300001_SM_1000_NS3seqE
	.align		8
        /*0158*/ 	.dword	$str
	.align		8
        /*0160*/ 	.dword	vprintf


//--------------------- .text._ZN3cub18CUB_300001_SM_10006detail8for_each13static_kernelINS2_12policy_hub_t12policy_500_tElN6thrust24THRUST_300001_SM_1000_NS8cuda_cub20__uninitialized_fill7functorINS7_10device_ptrI5StudyEESC_EEEEvT0_T1_ --------------------------
	.section	.text._ZN3cub18CUB_300001_SM_10006detail8for_each13static_kernelINS2_12policy_hub_t12policy_500_tElN6thrust24THRUST_300001_SM_1000_NS8cuda_cub20__uninitialized_fill7functorINS7_10device_ptrI5StudyEESC_EEEEvT0_T1_,"ax",@progbits
	.align	128
        .global         _ZN3cub18CUB_300001_SM_10006detail8for_each13static_kernelINS2_12policy_hub_t12policy_500_tElN6thrust24THRUST_300001_SM_1000_NS8cuda_cub20__uninitialized_fill7functorINS7_10device_ptrI5StudyEESC_EEEEvT0_T1_
        .type           _ZN3cub18CUB_300001_SM_10006detail8for_each13static_kernelINS2_12policy_hub_t12policy_500_tElN6thrust24THRUST_300001_SM_1000_NS8cuda_cub20__uninitialized_fill7functorINS7_10device_ptrI5StudyEESC_EEEEvT0_T1_,@function
        .size           _ZN3cub18CUB_300001_SM_10006detail8for_each13static_kernelINS2_12policy_hub_t12policy_500_tElN6thrust24THRUST_300001_SM_1000_NS8cuda_cub20__uninitialized_fill7functorINS7_10device_ptrI5StudyEESC_EEEEvT0_T1_,(.L_x_23 - _ZN3cub18CUB_300001_SM_10006detail8for_each13static_kernelINS2_12policy_hub_t12policy_500_tElN6thrust24THRUST_300001_SM_1000_NS8cuda_cub20__uninitialized_fill7functorINS7_10device_ptrI5StudyEESC_EEEEvT0_T1_)
        .other          _ZN3cub18CUB_300001_SM_10006detail8for_each13static_kernelINS2_12policy_hub_t12policy_500_tElN6thrust24THRUST_300001_SM_1000_NS8cuda_cub20__uninitialized_fill7functorINS7_10device_ptrI5StudyEESC_EEEEvT0_T1_,@"STO_CUDA_ENTRY STV_DEFAULT"
_ZN3cub18CUB_300001_SM_10006detail8for_each13static_kernelINS2_12policy_hub_t12policy_500_tElN6thrust24THRUST_300001_SM_1000_NS8cuda_cub20__uninitialized_fill7functorINS7_10device_ptrI5StudyEESC_EEEEvT0_T1_:
.text._ZN3cub18CUB_300001_SM_10006detail8for_each13static_kernelINS2_12policy_hub_t12policy_500_tElN6thrust24THRUST_300001_SM_1000_NS8cuda_cub20__uninitialized_fill7functorINS7_10device_ptrI5StudyEESC_EEEEvT0_T1_:
[----:B------:R-:W-:Y:S01]  /*0000*/  LDC R1, c[0x0][0x37c] ;  /* 0x0000df00ff017b82 */ /* 0x000fe20000000800 */
[----:B------:R-:W0:Y:S07]  /*0010*/  S2R R5, SR_CTAID.X ;  /* 0x0000000000057919 */ /* 0x000e2e0000002500 */
[----:B------:R-:W1:Y:S01]  /*0020*/  LDC.64 R6, c[0x0][0x380] ;  /* 0x0000e000ff067b82 */ /* 0x000e620000000a00 */
[----:B------:R-:W2:Y:S01]  /*0030*/  LDCU.64 UR4, c[0x0][0x358] ;  /* 0x00006b00ff0477ac */ /* 0x000ea20008000a00 */
[----:B0-----:R-:W-:-:S03]  /*0040*/  IMAD.WIDE.U32 R2, R5, 0x200, RZ ;  /* 0x0000020005027825 */ /* 0x001fc600078e00ff */
[----:B-1----:R-:W-:-:S04]  /*0050*/  IADD3 R0, P1, PT, -R2, R6, RZ ;  /* 0x0000000602007210 */ /* 0x002fc80007f3e1ff */
[----:B------:R-:W-:Y:S01]  /*0060*/  ISETP.GE.U32.AND P0, PT, R0, 0x200, PT ;  /* 0x000002000000780c */ /* 0x000fe20003f06070 */
[----:B------:R-:W-:-:S05]  /*0070*/  IMAD.X R0, R7, 0x1, ~R3, P1 ;  /* 0x0000000107007824 */ /* 0x000fca00008e0e03 */
[----:B------:R-:W-:-:S13]  /*0080*/  ISETP.GE.AND.EX P0, PT, R0, RZ, PT, P0 ;  /* 0x000000ff0000720c */ /* 0x000fda0003f06300 */
[----:B--2---:R-:W-:Y:S05]  /*0090*/  @!P0 BRA `(.L_x_0) ;  /* 0x00000060001c8947 */ /* 0x004fea0003800000 */
[----:B------:R-:W0:Y:S01]  /*00a0*/  S2R R2, SR_TID.X ;  /* 0x0000000000027919 */ /* 0x000e220000002100 */
[----:B------:R-:W1:Y:S01]  /*00b0*/  LDCU.64 UR6, c[0x0][0x388] ;  /* 0x00007100ff0677ac */ /* 0x000e620008000a00 */
[----:B------:R-:W2:Y:S01]  /*00c0*/  LDC.64 R12, c[0x0][0x3a8] ;  /* 0x0000ea00ff0c7b82 */ /* 0x000ea20000000a00 */
[----:B------:R-:W-:-:S07]  /*00d0*/  IMAD.MOV.U32 R3, RZ, RZ, RZ ;  /* 0x000000ffff037224 */ /* 0x000fce00078e00ff */
[----:B------:R-:W3:Y:S08]  /*00e0*/  LDC.64 R6, c[0x0][0x390] ;  /* 0x0000e400ff067b82 */ /* 0x000ef00000000a00 */
[----:B------:R-:W4:Y:S08]  /*00f0*/  LDC.64 R10, c[0x0][0x398] ;  /* 0x0000e600ff0a7b82 */ /* 0x000f300000000a00 */
[----:B------:R-:W5:Y:S01]  /*0100*/  LDC.64 R8, c[0x0][0x3a0] ;  /* 0x0000e800ff087b82 */ /* 0x000f620000000a00 */
[----:B0-----:R-:W-:-:S07]  /*0110*/  IMAD.WIDE.U32 R4, R5, 0x200, R2 ;  /* 0x0000020005047825 */ /* 0x001fce00078e0002 */
[----:B------:R-:W0:Y:S01]  /*0120*/  LDC.64 R20, c[0x0][0x3b0] ;  /* 0x0000ec00ff147b82 */ /* 0x000e220000000a00 */
[----:B-1----:R-:W-:-:S04]  /*0130*/  LEA R2, P0, R4, UR6, 0xb ;  /* 0x0000000604027c11 */ /* 0x002fc8000f8058ff */
[----:B------:R-:W-:-:S03]  /*0140*/  LEA.HI.X R3, R4, UR7, R5, 0xb, P0 ;  /* 0x0000000704037c11 */ /* 0x000fc600080f5c05 */
[----:B------:R-:W1:Y:S02]  /*0150*/  LDC.64 R22, c[0x0][0x3b8] ;  /* 0x0000ee00ff167b82 */ /* 0x000e640000000a00 */
[----:B--2---:R-:W-:Y:S06]  /*0160*/  STG.E desc[UR4][R2.64+0x18], R12 ;  /* 0x0000180c02007986 */ /* 0x004fec000c101904 */
[----:B------:R-:W2:Y:S01]  /*0170*/  LDC.64 R18, c[0x0][0x3d0] ;  /* 0x0000f400ff127b82 */ /* 0x000ea20000000a00 */
[----:B------:R0:W-:Y:S04]  /*0180*/  STG.E desc[UR4][R2.64+0x1c], R13 ;  /* 0x00001c0d02007986 */ /* 0x0001e8000c101904 */
[----:B---3--:R-:W-:Y:S03]  /*0190*/  STG.E desc[UR4][R2.64], R6 ;  /* 0x0000000602007986 */ /* 0x008fe6000c101904 */
[----:B------:R-:W3:Y:S01]  /*01a0*/  LDC.64 R24, c[0x0][0x3c8] ;  /* 0x0000f200ff187b82 */ /* 0x000ee20000000a00 */
[----:B------:R2:W-:Y:S04]  /*01b0*/  STG.E desc[UR4][R2.64+0x4], R7 ;  /* 0x0000040702007986 */ /* 0x0005e8000c101904 */
[----:B----4-:R-:W-:Y:S03]  /*01c0*/  STG.E desc[UR4][R2.64+0x8], R10 ;  /* 0x0000080a02007986 */ /* 0x010fe6000c101904 */
[----:B------:R-:W4:Y:S01]  /*01d0*/  LDC.64 R16, c[0x0][0x3e0] ;  /* 0x0000f800ff107b82 */ /* 0x000f220000000a00 */
[----:B------:R-:W-:Y:S04]  /*01e0*/  STG.E desc[UR4][R2.64+0xc], R11 ;  /* 0x00000c0b02007986 */ /* 0x000fe8000c101904 */
[----:B-----5:R-:W-:Y:S03]  /*01f0*/  STG.E desc[UR4][R2.64+0x10], R8 ;  /* 0x0000100802007986 */ /* 0x020fe6000c101904 */
[----:B------:R-:W5:Y:S01]  /*0200*/  LDC.64 R14, c[0x0][0x3e8] ;  /* 0x0000fa00ff0e7b82 */ /* 0x000f620000000a00 */
[----:B------:R3:W-:Y:S04]  /*0210*/  STG.E desc[UR4][R2.64+0x14], R9 ;  /* 0x0000140902007986 */ /* 0x0007e8000c101904 */
[----:B0-----:R-:W-:Y:S03]  /*0220*/  STG.E desc[UR4][R2.64+0x20], R20 ;  /* 0x0000201402007986 */ /* 0x001fe6000c101904 */
[----:B------:R-:W0:Y:S01]  /*0230*/  LDC.64 R12, c[0x0][0x3f0] ;  /* 0x0000fc00ff0c7b82 */ /* 0x000e220000000a00 */
[----:B------:R5:W-:Y:S04]  /*0240*/  STG.E desc[UR4][R2.64+0x24], R21 ;  /* 0x0000241502007986 */ /* 0x000be8000c101904 */
[----:B-1----:R-:W-:Y:S03]  /*0250*/  STG.E desc[UR4][R2.64+0x28], R22 ;  /* 0x0000281602007986 */ /* 0x002fe6000c101904 */
[----:B------:R-:W1:Y:S01]  /*0260*/  LDC.64 R4, c[0x0][0x3f8] ;  /* 0x0000fe00ff047b82 */ /* 0x000e620000000a00 */
[----:B------:R0:W-:Y:S04]  /*0270*/  STG.E desc[UR4][R2.64+0x2c], R23 ;  /* 0x00002c1702007986 */ /* 0x0001e8000c101904 */
[----:B--2---:R-:W-:Y:S03]  /*0280*/  STG.E desc[UR4][R2.64+0x40], R18 ;  /* 0x0000401202007986 */ /* 0x004fe6000c101904 */
[----:B------:R-:W2:Y:S01]  /*0290*/  LDC.64 R6, c[0x0][0x400] ;  /* 0x00010000ff067b82 */ /* 0x000ea20000000a00 */
[----:B------:R1:W-:Y:S04]  /*02a0*/  STG.E desc[UR4][R2.64+0x44], R19 ;  /* 0x0000441302007986 */ /* 0x0003e8000c101904 */
[----:B---3--:R-:W-:Y:S03]  /*02b0*/  STG.E desc[UR4][R2.64+0x38], R24 ;  /* 0x0000381802007986 */ /* 0x008fe6000c101904 */
[----:B------:R-:W3:Y:S01]  /*02c0*/  LDC.64 R8, c[0x0][0x408] ;  /* 0x00010200ff087b82 */ /* 0x000ee20000000a00 */
[----:B------:R2:W-:Y:S04]  /*02d0*/  STG.E desc[UR4][R2.64+0x3c], R25 ;  /* 0x00003c1902007986 */ /* 0x0005e8000c101904 */
[----:B----4-:R-:W-:Y:S03]  /*02e0*/  STG.E desc[UR4][R2.64+0x50], R16 ;  /* 0x0000501002007986 */ /* 0x010fe6000c101904 */
[----:B------:R-:W4:Y:S01]  /*02f0*/  LDC.64 R10, c[0x0][0x410] ;  /* 0x00010400ff0a7b82 */ /* 0x000f220000000a00 */
[----:B------:R3:W-:Y:S04]  /*0300*/  STG.E desc[UR4][R2.64+0x54], R17 ;  /* 0x0000541102007986 */ /* 0x0007e8000c101904 */
        /* <DEDUP_REMOVED lines=272> */
[----:B------:R-:W-:Y:S04]  /*1410*/  STG.E desc[UR4][R2.64+0x2cc], R27 ;  /* 0x0002cc1b02007986 */ /* 0x000fe8000c101904 */
        /* <DEDUP_REMOVED lines=293> */
[----:B------:R-:W-:Y:S04]  /*2670*/  STG.E desc[UR4][R2.64+0x62c], R29 ;  /* 0x00062c1d02007986 */ /* 0x000fe8000c101904 */
[----:B--2---:R-:W-:Y:S03]  /*2680*/  STG.E desc[UR4][R2.64+0x630], R16 ;  /* 0x0006301002007986 */ /* 0x004fe6000c101904 */
[----:B------:R-:W2:Y:S01]  /*2690*/  LDC.64 R10, c[0x0][0x9f8] ;  /* 0x00027e00ff0a7b82 */ /* 0x000ea20000000a00 */
[----:B------:R-:W-:Y:S04]  /*26a0*/  STG.E desc[UR4][R2.64+0x634], R17 ;  /* 0x0006341102007986 */ /* 0x000fe8000c101904 */
        /* <DEDUP_REMOVED lines=299> */
[----:B------:R-:W-:Y:S04]  /*3960*/  STG.E desc[UR4][R2.64+0x8014c], R27 ;  /* 0x08014c1b02007986 */ /* 0x000fe8000c101904 */
        /* <DEDUP_REMOVED lines=296> */
[----:B------:R-:W-:Y:S04]  /*4bf0*/  STG.E desc[UR4][R2.64+0x80434], R27 ;  /* 0x0804341b02007986 */ /* 0x000fe8000c101904 */
        /* <DEDUP_REMOVED lines=311> */
[----:B0-----:R-:W-:Y:S04]  /*5f70*/  STG.E desc[UR4][R2.64+0x807b0], R12 ;  /* 0x0807b00c02007986 */ /* 0x001fe8000c101904 */
[----:B------:R-:W-:Y:S03]  /*5f80*/  STG.E desc[UR4][R2.64+0x807b4], R13 ;  /* 0x0807b40d02007986 */ /* 0x000fe6000c101904 */
[----:B------:R-:W0:Y:S01]  /*5f90*/  LDC.64 R16, c[0x0][0xb70] ;  /* 0x0002dc00ff107b82 */ /* 0x000e220000000a00 */
[----:B------:R-:W-:Y:S04]  /*5fa0*/  STG.E desc[UR4][R2.64+0x8079c], R5 ;  /* 0x08079c0502007986 */ /* 0x000fe8000c101904 */
        /* <DEDUP_REMOVED lines=8> */
[----:B------:R-:W-:Y:S04]  /*6030*/  STG.E desc[UR4][R2.64+0x807cc], R9 ;  /* 0x0807cc0902007986 */ /* 0x000fe8000c101904 */
[----:B----4-:R-:W-:Y:S04]  /*6040*/  STG.E desc[UR4][R2.64+0x807d0], R28 ;  /* 0x0807d01c02007986 */ /* 0x010fe8000c101904 */
[----:B------:R-:W-:Y:S04]  /*6050*/  STG.E desc[UR4][R2.64+0x807d4], R29 ;  /* 0x0807d41d02007986 */ /* 0x000fe8000c101904 */
[----:B-----5:R-:W-:Y:S04]  /*6060*/  STG.E desc[UR4][R2.64+0x807d8], R10 ;  /* 0x0807d80a02007986 */ /* 0x020fe8000c101904 */
[----:B------:R-:W-:Y:S04]  /*6070*/  STG.E desc[UR4][R2.64+0x807dc], R11 ;  /* 0x0807dc0b02007986 */ /* 0x000fe8000c101904 */
[----:B0-----:R-:W-:Y:S04]  /*6080*/  STG.E desc[UR4][R2.64+0x807e0], R16 ;  /* 0x0807e01002007986 */ /* 0x001fe8000c101904 */
[----:B------:R-:W-:Y:S04]  /*6090*/  STG.E desc[UR4][R2.64+0x807e4], R17 ;  /* 0x0807e41102007986 */ /* 0x000fe8000c101904 */
[----:B-1----:R-:W-:Y:S04]  /*60a0*/  STG.E desc[UR4][R2.64+0x807e8], R20 ;  /* 0x0807e81402007986 */ /* 0x002fe8000c101904 */
[----:B------:R-:W-:Y:S04]  /*60b0*/  STG.E desc[UR4][R2.64+0x807ec], R21 ;  /* 0x0807ec1502007986 */ /* 0x000fe8000c101904 */
[----:B--2---:R-:W-:Y:S04]  /*60c0*/  STG.E desc[UR4][R2.64+0x807f0], R22 ;  /* 0x0807f01602007986 */ /* 0x004fe8000c101904 */
[----:B------:R-:W-:Y:S04]  /*60d0*/  STG.E desc[UR4][R2.64+0x807f4], R23 ;  /* 0x0807f41702007986 */ /* 0x000fe8000c101904 */
[----:B---3--:R-:W-:Y:S04]  /*60e0*/  STG.E desc[UR4][R2.64+0x807f8], R18 ;  /* 0x0807f81202007986 */ /* 0x008fe8000c101904 */
[----:B------:R-:W-:Y:S01]  /*60f0*/  STG.E desc[UR4][R2.64+0x807fc], R19 ;  /* 0x0807fc1302007986 */ /* 0x000fe2000c101904 */
[----:B------:R-:W-:Y:S05]  /*6100*/  EXIT ;  /* 0x000000000000794d */ /* 0x000fea0003800000 */
.L_x_0:
[----:B------:R-:W0:Y:S01]  /*6110*/  S2R R19, SR_TID.X ;  /* 0x0000000000137919 */ /* 0x000e220000002100 */
[----:B------:R-:W-:Y:S01]  /*6120*/  IMAD R5, R5, -0x200, R6 ;  /* 0xfffffe0005057824 */ /* 0x000fe200078e0206 */
[----:B------:R-:W-:Y:S04]  /*6130*/  BSSY.RECONVERGENT B0, `(.L_x_1) ;  /* 0x000030d000007945 */ /* 0x000fe80003800200 */
[----:B------:R-:W-:Y:S02]  /*6140*/  SHF.R.S32.HI R4, RZ, 0x1f, R5 ;  /* 0x0000001fff047819 */ /* 0x000fe40000011405 */
[----:B0-----:R-:W-:Y:S01]  /*6150*/  ISETP.GT.U32.AND P0, PT, R5, R19, PT ;  /* 0x000000130500720c */ /* 0x001fe20003f04070 */
[----:B------:R-:W-:-:S03]  /*6160*/  VIADD R0, R19, 0x100 ;  /* 0x0000010013007836 */ /* 0x000fc60000000000 */
[----:B------:R-:W-:Y:S02]  /*6170*/  ISETP.GT.AND.EX P0, PT, R4, RZ, PT, P0 ;  /* 0x000000ff0400720c */ /* 0x000fe40003f04300 */
[----:B------:R-:W-:-:S04]  /*6180*/  ISETP.GT.U32.AND P1, PT, R5, R0, PT ;  /* 0x000000000500720c */ /* 0x000fc80003f24070 */
[----:B------:R-:W-:-:S07]  /*6190*/  ISETP.GT.AND.EX P1, PT, R4, RZ, PT, P1 ;  /* 0x000000ff0400720c */ /* 0x000fce0003f24310 */
[----:B------:R-:W-:Y:S06]  /*61a0*/  @!P0 BRA `(.L_x_2) ;  /* 0x0000003000148947 */ /* 0x000fec0003800000 */
[----:B------:R-:W0:Y:S01]  /*61b0*/  LDCU.64 UR6, c[0x0][0x388] ;  /* 0x00007100ff0677ac */ /* 0x000e220008000a00 */
[----:B------:R-:W1:Y:S01]  /*61c0*/  LDC.64 R6, c[0x0][0x3c0] ;  /* 0x0000f000ff067b82 */ /* 0x000e620000000a00 */
[----:B------:R-:W-:-:S05]  /*61d0*/  IADD3 R0, P0, PT, R2, R19, RZ ;  /* 0x0000001302007210 */ /* 0x000fca0007f1e0ff */
[----:B------:R-:W-:Y:S02]  /*61e0*/  IMAD.X R5, RZ, RZ, R3, P0 ;  /* 0x000000ffff057224 */ /* 0x000fe400000e0603 */
[----:B------:R-:W2:Y:S08]  /*61f0*/  LDC.64 R10, c[0x0][0x390] ;  /* 0x0000e400ff0a7b82 */ /* 0x000eb00000000a00 */
[----:B------:R-:W3:Y:S01]  /*6200*/  LDC.64 R8, c[0x0][0x3a8] ;  /* 0x0000ea00ff087b82 */ /* 0x000ee20000000a00 */
[----:B0-----:R-:W-:-:S04]  /*6210*/  LEA R4, P0, R0, UR6, 0xb ;  /* 0x0000000600047c11 */ /* 0x001fc8000f8058ff */
[----:B------:R-:W-:-:S03]  /*6220*/  LEA.HI.X R5, R0, UR7, R5, 0xb, P0 ;  /* 0x0000000700057c11 */ /* 0x000fc600080f5c05 */
[----:B------:R-:W0:Y:S02]  /*6230*/  LDC.64 R24, c[0x0][0x398] ;  /* 0x0000e600ff187b82 */ /* 0x000e240000000a00 */
[----:B-1----:R-:W-:Y:S04]  /*6240*/  STG.E desc[UR4][R4.64+0x30], R6 ;  /* 0x0000300604007986 */ /* 0x002fe8000c101904 */
[----:B------:R1:W-:Y:S02]  /*6250*/  STG.E desc[UR4][R4.64+0x34], R7 ;  /* 0x0000340704007986 */ /* 0x0003e4000c101904 */
[----:B------:R-:W4:Y:S02]  /*6260*/  LDC.64 R22, c[0x0][0x3a0] ;  /* 0x0000e800ff167b82 */ /* 0x000f240000000a00 */
[----:B--2---:R-:W-:Y:S04]  /*6270*/  STG.E desc[UR4][R4.64], R10 ;  /* 0x0000000a04007986 */ /* 0x004fe8000c101904 */
[----:B------:R2:W-:Y:S02]  /*6280*/  STG.E desc[UR4][R4.64+0x4], R11 ;  /* 0x0000040b04007986 */ /* 0x0005e4000c101904 */
[----:B------:R-:W5:Y:S02]  /*6290*/  LDC.64 R12, c[0x0][0x3b8] ;  /* 0x0000ee00ff0c7b82 */ /* 0x000f640000000a00 */
[----:B---3--:R-:W-:Y:S04]  /*62a0*/  STG.E desc[UR4][R4.64+0x18], R8 ;  /* 0x0000180804007986 */ /* 0x008fe8000c101904 */
[----:B------:R3:W-:Y:S02]  /*62b0*/  STG.E desc[UR4][R4.64+0x1c], R9 ;  /* 0x00001c0904007986 */ /* 0x0007e4000c101904 */
[----:B-1----:R-:W1:Y:S02]  /*62c0*/  LDC.64 R6, c[0x0][0x408] ;  /* 0x00010200ff067b82 */ /* 0x002e640000000a00 */
[----:B0-----:R-:W-:Y:S04]  /*62d0*/  STG.E desc[UR4][R4.64+0x8], R24 ;  /* 0x0000081804007986 */ /* 0x001fe8000c101904 */
[----:B------:R-:W-:Y:S02]  /*62e0*/  STG.E desc[UR4][R4.64+0xc], R25 ;  /* 0x00000c1904007986 */ /* 0x000fe4000c101904 */
[----:B--2---:R-:W0:Y:S02]  /*62f0*/  LDC.64 R10, c[0x0][0x3d8] ;  /* 0x0000f600ff0a7b82 */ /* 0x004e240000000a00 */
[----:B----4-:R-:W-:Y:S04]  /*6300*/  STG.E desc[UR4][R4.64+0x10], R22 ;  /* 0x0000101604007986 */ /* 0x010fe8000c101904 */
[----:B------:R-:W-:Y:S02]  /*6310*/  STG.E desc[UR4][R4.64+0x14], R23 ;  /* 0x0000141704007986 */ /* 0x000fe4000c101904 */
[----:B---3--:R-:W2:Y:S02]  /*6320*/  LDC.64 R8, c[0x0][0x3f0] ;  /* 0x0000fc00ff087b82 */ /* 0x008ea40000000a00 */
[----:B-----5:R-:W-:Y:S04]  /*6330*/  STG.E desc[UR4][R4.64+0x28], R12 ;  /* 0x0000280c04007986 */ /* 0x020fe8000c101904 */
[----:B------:R-:W-:Y:S02]  /*6340*/  STG.E desc[UR4][R4.64+0x2c], R13 ;  /* 0x00002c0d04007986 */ /* 0x000fe4000c101904 */
[----:B------:R-:W3:Y:S02]  /*6350*/  LDC.64 R20, c[0x0][0x3b0] ;  /* 0x0000ec00ff147b82 */ /* 0x000ee40000000a00 */
[----:B-1----:R-:W-:Y:S04]  /*6360*/  STG.E desc[UR4][R4.64+0x78], R6 ;  /* 0x0000780604007986 */ /* 0x002fe8000c101904 */
[----:B------:R1:W-:Y:S02]  /*6370*/  STG.E desc[UR4][R4.64+0x7c], R7 ;  /* 0x00007c0704007986 */ /* 0x0003e4000c101904 */
[----:B------:R-:W4:Y:S02]  /*6380*/  LDC.64 R14, c[0x0][0x3c8] ;  /* 0x0000f200ff0e7b82 */ /* 0x000f240000000a00 */
[----:B0-----:R-:W-:Y:S04]  /*6390*/  STG.E desc[UR4][R4.64+0x48], R10 ;  /* 0x0000480a04007986 */ /* 0x001fe8000c101904 */
[----:B------:R0:W-:Y:S02]  /*63a0*/  STG.E desc[UR4][R4.64+0x4c], R11 ;  /* 0x00004c0b04007986 */ /* 0x0001e4000c101904 */
[----:B------:R-:W5:Y:S02]  /*63b0*/  LDC.64 R16, c[0x0][0x3d0] ;  /* 0x0000f400ff107b82 */ /* 0x000f640000000a00 */
[----:B--2---:R-:W-:Y:S04]  /*63c0*/  STG.E desc[UR4][R4.64+0x60], R8 ;  /* 0x0000600804007986 */ /* 0x004fe8000c101904 */
[----:B------:R2:W-:Y:S02]  /*63d0*/  STG.E desc[UR4][R4.64+0x64], R9 ;  /* 0x0000640904007986 */ /* 0x0005e4000c101904 */
[----:B-1----:R-:W1:Y:S02]  /*63e0*/  LDC.64 R6, c[0x0][0x450] ;  /* 0x00011400ff067b82 */ /* 0x002e640000000a00 */
[----:B---3--:R-:W-:Y:S04]  /*63f0*/  STG.E desc[UR4][R4.64+0x20], R20 ;  /* 0x0000201404007986 */ /* 0x008fe8000c101904 */
[----:B------:R-:W-:Y:S02]  /*6400*/  STG.E desc[UR4][R4.64+0x24], R21 ;  /* 0x0000241504007986 */ /* 0x000fe4000c101904 */
[----:B0-----:R-:W0:Y:S02]  /*6410*/  LDC.64 R10, c[0x0][0x420] ;  /* 0x00010800ff0a7b82 */ /* 0x001e240000000a00 */
[----:B----4-:R-:W-:Y:S04]  /*6420*/  STG.E desc[UR4][R4.64+0x38], R14 ;  /* 0x0000380e04007986 */ /* 0x010fe8000c101904 */
[----:B------:R-:W-:Y:S02]  /*6430*/  STG.E desc[UR4][R4.64+0x3c], R15 ;  /* 0x00003c0f04007986 */ /* 0x000fe4000c101904 */
[----:B--2---:R-:W2:Y:S02]  /*6440*/  LDC.64 R8, c[0x0][0x438] ;  /* 0x00010e00ff087b82 */ /* 0x004ea40000000a00 */
        /* <DEDUP_REMOVED lines=14> */
[----:B------:R-:W3:Y:S02]  /*6530*/  LDC.64 R22, c[0x0][0x400] ;  /* 0x00010000ff167b82 */ /* 0x000ee40000000a00 */
[----:B----4-:R-:W-:Y:S04]  /*6540*/  STG.E desc[UR4][R4.64+0x58], R28 ;  /* 0x0000581c04007986 */ /* 0x010fe8000c101904 */
[----:B------:R-:W-:Y:S02]  /*6550*/  STG.E desc[UR4][R4.64+0x5c], R29 ;  /* 0x00005c1d04007986 */ /* 0x000fe4000c101904 */
[----:B------:R-:W4:Y:S02]  /*6560*/  LDC.64 R12, c[0x0][0x418] ;  /* 0x00010600ff0c7b82 */ /* 0x000f240000000a00 */
[----:B-----5:R-:W-:Y:S04]  /*6570*/  STG.E desc[UR4][R4.64+0x68], R24 ;  /* 0x0000681804007986 */ /* 0x020fe8000c101904 */
[----:B------:R-:W-:Y:S02]  /*6580*/  STG.E desc[UR4][R4.64+0x6c], R25 ;  /* 0x00006c1904007986 */ /* 0x000fe4000c101904 */
[----:B0-----:R-:W0:Y:S02]  /*6590*/  LDC.64 R10, c[0x0][0x468] ;  /* 0x00011a00ff0a7b82 */ /* 0x001e240000000a00 */
[----:B-1----:R-:W-:Y:S04]  /*65a0*/  STG.E desc[UR4][R4.64+0x108], R6 ;  /* 0x0001080604007986 */ /* 0x002fe8000c101904 */
[----:B------:R1:W-:Y:S02]  /*65b0*/  STG.E desc[UR4][R4.64+0x10c], R7 ;  /* 0x00010c0704007986 */ /* 0x0003e4000c101904 */
[----:B--2---:R-:W2:Y:S02]  /*65c0*/  LDC.64 R8, c[0x0][0x480] ;  /* 0x00012000ff087b82 */ /* 0x004ea40000000a00 */
[----:B---3--:R-:W-:Y:S04]  /*65d0*/  STG.E desc[UR4][R4.64+0x70], R22 ;  /* 0x0000701604007986 */ /* 0x008fe8000c101904 */
[----:B------:R3:W-:Y:S02]  /*65e0*/  STG.E desc[UR4][R4.64+0x74], R23 ;  /* 0x0000741704007986 */ /* 0x0007e4000c101904 */
[----:B------:R-:W5:Y:S02]  /*65f0*/  LDC.64 R20, c[0x0][0x410] ;  /* 0x00010400ff147b82 */ /* 0x000f640000000a00 */
[----:B----4-:R-:W-:Y:S04]  /*6600*/  STG.E desc[UR4][R4.64+0x88], R12 ;  /* 0x0000880c04007986 */ /* 0x010fe8000c101904 */
[----:B------:R4:W-:Y:S02]  /*6610*/  STG.E desc[UR4][R4.64+0x8c], R13 ;  /* 0x00008c0d04007986 */ /* 0x0009e4000c101904 */
[----:B-1----:R-:W1:Y:S02]  /*6620*/  LDC.64 R6, c[0x0][0x4e0] ;  /* 0x00013800ff067b82 */ /* 0x002e640000000a00 */
[----:B0-----:R-:W-:Y:S04]  /*6630*/  STG.E desc[UR4][R4.64+0xd8], R10 ;  /* 0x0000d80a04007986 */ /* 0x001fe8000c101904 */
[----:B------:R0:W-:Y:S02]  /*6640*/  STG.E desc[UR4][R4.64+0xdc], R11 ;  /* 0x0000dc0b04007986 */ /* 0x0001e4000c101904 */
[----:B------:R-:W3:Y:S02]  /*6650*/  LDC.64 R14, c[0x0][0x428] ;  /* 0x00010a00ff0e7b82 */ /* 0x000ee40000000a00 */
[----:B--2---:R-:W-:Y:S04]  /*6660*/  STG.E desc[UR4][R4.64+0xf0], R8 ;  /* 0x0000f00804007986 */ /* 0x004fe8000c101904 */
[----:B------:R2:W-:Y:S02]  /*6670*/  STG.E desc[UR4][R4.64+0xf4], R9 ;  /* 0x0000f40904007986 */ /* 0x0005e4000c101904 */
[----:B------:R-:W4:Y:S02]  /*6680*/  LDC.64 R16, c[0x0][0x430] ;  /* 0x00010c00ff107b82 */ /* 0x000f240000000a00 */
[----:B-----5:R-:W-:Y:S04]  /*6690*/  STG.E desc[UR4][R4.64+0x80], R20 ;  /* 0x0000801404007986 */ /* 0x020fe8000c101904 */
[----:B------:R5:W-:Y:S02]  /*66a0*/  STG.E desc[UR4][R4.64+0x84], R21 ;  /* 0x0000841504007986 */ /* 0x000be4000c101904 */
[----:B------:R-:W0:Y:S02]  /*66b0*/  LDC.64 R26, c[0x0][0x440] ;  /* 0x00011000ff1a7b82 */ /* 0x000e240000000a00 */
[----:B-1----:R-:W-:Y:S04]  /*66c0*/  STG.E desc[UR4][R4.64+0x150], R6 ;  /* 0x0001500604007986 */ /* 0x002fe8000c101904 */
[----:B------:R1:W-:Y:S02]  /*66d0*/  STG.E desc[UR4][R4.64+0x154], R7 ;  /* 0x0001540704007986 */ /* 0x0003e4000c101904 */
[----:B------:R-:W2:Y:S02]  /*66e0*/  LDC.64 R28, c[0x0][0x448] ;  /* 0x00011200ff1c7b82 */ /* 0x000ea40000000a00 */
[----:B---3--:R-:W-:Y:S04]  /*66f0*/  STG.E desc[UR4][R4.64+0x98], R14 ;  /* 0x0000980e04007986 */ /* 0x008fe8000c101904 */
[----:B------:R3:W-:Y:S02]  /*6700*/  STG.E desc[UR4][R4.64+0x9c], R15 ;  /* 0x00009c0f04007986 */ /* 0x0007e4000c101904 */
[----:B------:R-:W5:Y:S02]  /*6710*/  LDC.64 R24, c[0x0][0x458] ;  /* 0x00011600ff187b82 */ /* 0x000f640000000a00 */
[----:B----4-:R-:W-:Y:S04]  /*6720*/  STG.E desc[UR4][R4.64+0xa0], R16 ;  /* 0x0000a01004007986 */ /* 0x010fe8000c101904 */
[----:B------:R4:W-:Y:S02]  /*6730*/  STG.E desc[UR4][R4.64+0xa4], R17 ;  /* 0x0000a41104007986 */ /* 0x0009e4000c101904 */
[----:B------:R-:W1:Y:S02]  /*6740*/  LDC.64 R22, c[0x0][0x460] ;  /* 0x00011800ff167b82 */ /* 0x000e640000000a00 */
        /* <DEDUP_REMOVED lines=79> */
[----:B------:R-:W-:Y:S02]  /*6c40*/  STG.E desc[UR4][R4.64+0x1ac], R13 ;  /* 0x0001ac0d04007986 */ /* 0x000fe4000c101904 */
[----:B------:R-:W5:Y:S02]  /*6c50*/  LDC.64 R6, c[0x0][0x5b8] ;  /* 0x00016e00ff067b82 */ /* 0x000f640000000a00 */
[----:B-1----:R-:W-:Y:S04]  /*6c60*/  STG.E desc[UR4][R4.64+0x1b0], R10 ;  /* 0x0001b00a04007986 */ /* 0x002fe8000c101904 */
[----:B------:R1:W-:Y:S02]  /*6c70*/  STG.E desc[UR4][R4.64+0x1b4], R11 ;  /* 0x0001b40b04007986 */ /* 0x0003e4000c101904 */
[----:B------:R-:W0:Y:S02]  /*6c80*/  LDC.64 R14, c[0x0][0x548] ;  /* 0x00015200ff0e7b82 */ /* 0x000e240000000a00 */
[----:B---3--:R-:W-:Y:S04]  /*6c90*/  STG.E desc[UR4][R4.64+0x1c8], R8 ;  /* 0x0001c80804007986 */ /* 0x008fe8000c101904 */
[----:B------:R3:W-:Y:S02]  /*6ca0*/  STG.E desc[UR4][R4.64+0x1cc], R9 ;  /* 0x0001cc0904007986 */ /* 0x0007e4000c101904 */
[----:B------:R-:W2:Y:S02]  /*6cb0*/  LDC.64 R16, c[0x0][0x550] ;  /* 0x00015400ff107b82 */ /* 0x000ea40000000a00 */
[----:B----4-:R-:W-:Y:S04]  /*6cc0*/  STG.E desc[UR4][R4.64+0x1a0], R20 ;  /* 0x0001a01404007986 */ /* 0x010fe8000c101904 */
[----:B------:R4:W-:Y:S02]  /*6cd0*/  STG.E desc[UR4][R4.64+0x1a4], R21 ;  /* 0x0001a41504007986 */ /* 0x0009e4000c101904 */
[----:B------:R-:W1:Y:S02]  /*6ce0*/  LDC.64 R26, c[0x0][0x560] ;  /* 0x00015800ff1a7b82 */ /* 0x000e640000000a00 */
[----:B-----5:R-:W-:Y:S04]  /*6cf0*/  STG.E desc[UR4][R4.64+0x228], R6 ;  /* 0x0002280604007986 */ /* 0x020fe8000c101904 */
[----:B------:R5:W-:Y:S02]  /*6d00*/  STG.E desc[UR4][R4.64+0x22c], R7 ;  /* 0x00022c0704007986 */ /* 0x000be4000c101904 */
[----:B------:R-:W3:Y:S02]  /*6d10*/  LDC.64 R28, c[0x0][0x568] ;  /* 0x00015a00ff1c7b82 */ /* 0x000ee40000000a00 */
[----:B0-----:R-:W-:Y:S04]  /*6d20*/  STG.E desc[UR4][R4.64+0x1b8], R14 ;  /* 0x0001b80e04007986 */ /* 0x001fe8000c101904 */
[----:B------:R0:W-:Y:S02]  /*6d30*/  STG.E desc[UR4][R4.64+0x1bc], R15 ;  /* 0x0001bc0f04007986 */ /* 0x0001e4000c101904 */
[----:B------:R-:W4:Y:S02]  /*6d40*/  LDC.64 R24, c[0x0][0x578] ;  /* 0x00015e00ff187b82 */ /* 0x000f240000000a00 */
[----:B--2---:R-:W-:Y:S04]  /*6d50*/  STG.E desc[UR4][R4.64+0x1c0], R16 ;  /* 0x0001c01004007986 */ /* 0x004fe8000c101904 */
[----:B------:R2:W-:Y:S02]  /*6d60*/  STG.E desc[UR4][R4.64+0x1c4], R17 ;  /* 0x0001c41104007986 */ /* 0x0005e4000c101904 */
        /* <DEDUP_REMOVED lines=8> */
[----:B------:R-:W-:Y:S02]  /*6df0*/  STG.E desc[UR4][R4.64+0x1ec], R25 ;  /* 0x0001ec1904007986 */ /* 0x000fe4000c101904 */
[----:B------:R-:W4:Y:S02]  /*6e00*/  LDC.64 R8, c[0x0][0x5a0] ;  /* 0x00016800ff087b82 */ /* 0x000f240000000a00 */
[----:B-----5:R-:W-:Y:S04]  /*6e10*/  STG.E desc[UR4][R4.64+0x1f0], R22 ;  /* 0x0001f01604007986 */ /* 0x020fe8000c101904 */
[----:B------:R-:W-:Y:S02]  /*6e20*/  STG.E desc[UR4][R4.64+0x1f4], R23 ;  /* 0x0001f41704007986 */ /* 0x000fe4000c101904 */
[----:B------:R-:W5:Y:S02]  /*6e30*/  LDC.64 R20, c[0x0][0x590] ;  /* 0x00016400ff147b82 */ /* 0x000f640000000a00 */
[----:B0-----:R-:W-:Y:S04]  /*6e40*/  STG.E desc[UR4][R4.64+0x1f8], R10 ;  /* 0x0001f80a04007986 */ /* 0x001fe8000c101904 */
[----:B------:R0:W-:Y:S02]  /*6e50*/  STG.E desc[UR4][R4.64+0x1fc], R11 ;  /* 0x0001fc0b04007986 */ /* 0x0001e4000c101904 */
[----:B------:R-:W3:Y:S02]  /*6e60*/  LDC.64 R6, c[0x0][0x600] ;  /* 0x00018000ff067b82 */ /* 0x000ee40000000a00 */
[----:B--2---:R-:W-:Y:S04]  /*6e70*/  STG.E desc[UR4][R4.64+0x208], R12 ;  /* 0x0002080c04007986 */ /* 0x004fe8000c101904 */
[----:B------:R-:W-:Y:S02]  /*6e80*/  STG.E desc[UR4][R4.64+0x20c], R13 ;  /* 0x00020c0d04007986 */ /* 0x000fe4000c101904 */
[----:B------:R-:W2:Y:S02]  /*6e90*/  LDC.64 R14, c[0x0][0x5a8] ;  /* 0x00016a00ff0e7b82 */ /* 0x000ea40000000a00 */
[----:B----4-:R-:W-:Y:S04]  /*6ea0*/  STG.E desc[UR4][R4.64+0x210], R8 ;  /* 0x0002100804007986 */ /* 0x010fe8000c101904 */
[----:B------:R4:W-:Y:S02]  /*6eb0*/  STG.E desc[UR4][R4.64+0x214], R9 ;  /* 0x0002140904007986 */ /* 0x0009e4000c101904 */
[----:B------:R-:W4:Y:S02]  /*6ec0*/  LDC.64 R16, c[0x0][0x5b0] ;  /* 0x00016c00ff107b82 */ /* 0x000f240000000a00 */
[----:B-----5:R-:W-:Y:S04]  /*6ed0*/  STG.E desc[UR4][R4.64+0x200], R20 ;  /* 0x0002001404007986 */ /* 0x020fe8000c101904 */
[----:B------:R5:W-:Y:S02]  /*6ee0*/  STG.E desc[UR4][R4.64+0x204], R21 ;  /* 0x0002041504007986 */ /* 0x000be4000c101904 */
[----:B-1----:R-:W1:Y:S02]  /*6ef0*/  LDC.64 R26, c[0x0][0x5c0] ;  /* 0x00017000ff1a7b82 */ /* 0x002e640000000a00 */
[----:B---3--:R-:W-:Y:S04]  /*6f00*/  STG.E desc[UR4][R4.64+0x270], R6 ;  /* 0x0002700604007986 */ /* 0x008fe8000c101904 */
[----:B------:R3:W-:Y:S02]  /*6f10*/  STG.E desc[UR4][R4.64+0x274], R7 ;  /* 0x0002740704007986 */ /* 0x0007e4000c101904 */
[----:B------:R-:W5:Y:S02]  /*6f20*/  LDC.64 R28, c[0x0][0x5c8] ;  /* 0x00017200ff1c7b82 */ /* 0x000f640000000a00 */
[----:B--2---:R-:W-:Y:S04]  /*6f30*/  STG.E desc[UR4][R4.64+0x218], R14 ;  /* 0x0002180e04007986 */ /* 0x004fe8000c101904 */
[----:B------:R2:W-:Y:S02]  /*6f40*/  STG.E desc[UR4][R4.64+0x21c], R15 ;  /* 0x00021c0f04007986 */ /* 0x0005e4000c101904 */
[----:B0-----:R-:W0:Y:S02]  /*6f50*/  LDC.64 R10, c[0x0][0x5d0] ;  /* 0x00017400ff0a7b82 */ /* 0x001e240000000a00 */
[----:B----4-:R-:W-:Y:S04]  /*6f60*/  STG.E desc[UR4][R4.64+0x220], R16 ;  /* 0x0002201004007986 */ /* 0x010fe8000c101904 */
[----:B------:R4:W-:Y:S02]  /*6f70*/  STG.E desc[UR4][R4.64+0x224], R17 ;  /* 0x0002241104007986 */ /* 0x0009e4000c101904 */
[----:B------:R-:W3:Y:S02]  /*6f80*/  LDC.64 R24, c[0x0][0x5d8] ;  /* 0x00017600ff187b82 */ /* 0x000ee40000000a00 */
[----:B-1----:R-:W-:Y:S04]  /*6f90*/  STG.E desc[UR4][R4.64+0x230], R26 ;  /* 0x0002301a04007986 */ /* 0x002fe8000c101904 */
[----:B------:R-:W-:Y:S02]  /*6fa0*/  STG.E desc[UR4][R4.64+0x234], R27 ;  /* 0x0002341b04007986 */ /* 0x000fe4000c101904 */
[----:B------:R-:W1:Y:S02]  /*6fb0*/  LDC.64 R22, c[0x0][0x5e0] ;  /* 0x00017800ff167b82 */ /* 0x000e640000000a00 */
[----:B-----5:R-:W-:Y:S04]  /*6fc0*/  STG.E desc[UR4][R4.64+0x238], R28 ;  /* 0x0002381c04007986 */ /* 0x020fe8000c101904 */
[----:B------:R-:W-:Y:S02]  /*6fd0*/  STG.E desc[UR4][R4.64+0x23c], R29 ;  /* 0x00023c1d04007986 */ /* 0x000fe4000c101904 */
[----:B------:R-:W5:Y:S02]  /*6fe0*/  LDC.64 R8, c[0x0][0x5e8] ;  /* 0x00017a00ff087b82 */ /* 0x000f640000000a00 */
[----:B0-----:R-:W-:Y:S04]  /*6ff0*/  STG.E desc[UR4][R4.64+0x240], R10 ;  /* 0x0002400a04007986 */ /* 0x001fe8000c101904 */
[----:B------:R0:W-:Y:S02]  /*7000*/  STG.E desc[UR4][R4.64+0x244], R11 ;  /* 0x0002440b04007986 */ /* 0x0001e4000c101904 */
[----:B------:R-:W4:Y:S02]  /*7010*/  LDC.64 R12, c[0x0][0x5f8] ;  /* 0x00017e00ff0c7b82 */ /* 0x000f240000000a00 */
[----:B---3--:R-:W-:Y:S04]  /*7020*/  STG.E desc[UR4][R4.64+0x248], R24 ;  /* 0x0002481804007986 */ /* 0x008fe8000c101904 */
[----:B------:R-:W-:Y:S02]  /*7030*/  STG.E desc[UR4][R4.64+0x24c], R25 ;  /* 0x00024c1904007986 */ /* 0x000fe4000c101904 */
[----:B------:R-:W3:Y:S02]  /*7040*/  LDC.64 R20, c[0x0][0x5f0] ;  /* 0x00017c00ff147b82 */ /* 0x000ee40000000a00 */
[----:B-1----:R-:W-:Y:S04]  /*7050*/  STG.E desc[UR4][R4.64+0x250], R22 ;  /* 0x0002501604007986 */ /* 0x002fe8000c101904 */
[----:B------:R-:W-:Y:S02]  /*7060*/  STG.E desc[UR4][R4.64+0x254], R23 ;  /* 0x0002541704007986 */ /* 0x000fe4000c101904 */
[----:B------:R-:W1:Y:S02]  /*7070*/  LDC.64 R6, c[0x0][0x648] ;  /* 0x00019200ff067b82 */ /* 0x000e640000000a00 */
[----:B-----5:R-:W-:Y:S04]  /*7080*/  STG.E desc[UR4][R4.64+0x258], R8 ;  /* 0x0002580804007986 */ /* 0x020fe8000c101904 */
[----:B------:R5:W-:Y:S02]  /*7090*/  STG.E desc[UR4][R4.64+0x25c], R9 ;  /* 0x00025c0904007986 */ /* 0x000be4000c101904 */
[----:B--2---:R-:W2:Y:S02]  /*70a0*/  LDC.64 R14, c[0x0][0x608] ;  /* 0x00018200ff0e7b82 */ /* 0x004ea40000000a00 */
[----:B----4-:R-:W-:Y:S04]  /*70b0*/  STG.E desc[UR4][R4.64+0x268], R12 ;  /* 0x0002680c04007986 */ /* 0x010fe8000c101904 */
[----:B------:R4:W-:Y:S02]  /*70c0*/  STG.E desc[UR4][R4.64+0x26c], R13 ;  /* 0x00026c0d04007986 */ /* 0x0009e4000c101904 */
[----:B------:R-:W5:Y:S02]  /*70d0*/  LDC.64 R16, c[0x0][0x610] ;  /* 0x00018400ff107b82 */ /* 0x000f640000000a00 */
[----:B---3--:R-:W-:Y:S04]  /*70e0*/  STG.E desc[UR4][R4.64+0x260], R20 ;  /* 0x0002601404007986 */ /* 0x008fe8000c101904 */
[----:B------:R3:W-:Y:S02]  /*70f0*/  STG.E desc[UR4][R4.64+0x264], R21 ;  /* 0x0002641504007986 */ /* 0x0007e4000c101904 */
[----:B0-----:R-:W0:Y:S02]  /*7100*/  LDC.64 R10, c[0x0][0x618] ;  /* 0x00018600ff0a7b82 */ /* 0x001e240000000a00 */
[----:B-1----:R-:W-:Y:S04]  /*7110*/  STG.E desc[UR4][R4.64+0x2b8], R6 ;  /* 0x0002b80604007986 */ /* 0x002fe8000c101904 */
[----:B------:R1:W-:Y:S02]  /*7120*/  STG.E desc[UR4][R4.64+0x2bc], R7 ;  /* 0x0002bc0704007986 */ /* 0x0003e4000c101904 */
[----:B------:R-:W4:Y:S02]  /*7130*/  LDC.64 R26, c[0x0][0x620] ;  /* 0x00018800ff1a7b82 */ /* 0x000f240000000a00 */
[----:B--2---:R-:W-:Y:S04]  /*7140*/  STG.E desc[UR4][R4.64+0x278], R14 ;  /* 0x0002780e04007986 */ /* 0x004fe8000c101904 */
[----:B------:R-:W-:Y:S02]  /*7150*/  STG.E desc[UR4][R4.64+0x27c], R15 ;  /* 0x00027c0f04007986 */ /* 0x000fe4000c101904 */
[----:B------:R-:W2:Y:S02]  /*7160*/  LDC.64 R28, c[0x0][0x628] ;  /* 0x00018a00ff1c7b82 */ /* 0x000ea40000000a00 */
[----:B-----5:R-:W-:Y:S04]  /*7170*/  STG.E desc[UR4][R4.64+0x280], R16 ;  /* 0x0002801004007986 */ /* 0x020fe8000c101904 */
[----:B------:R-:W-:Y:S02]  /*7180*/  STG.E desc[UR4][R4.64+0x284], R17 ;  /* 0x0002841104007986 */ /* 0x000fe4000c101904 */
[----:B------:R-:W5:Y:S02]  /*7190*/  LDC.64 R8, c[0x0][0x630] ;  /* 0x00018c00ff087b82 */ /* 0x000f640000000a00 */
[----:B0-----:R-:W-:Y:S04]  /*71a0*/  STG.E desc[UR4][R4.64+0x288], R10 ;  /* 0x0002880a04007986 */ /* 0x001fe8000c101904 */
[----:B------:R0:W-:Y:S02]  /*71b0*/  STG.E desc[UR4][R4.64+0x28c], R11 ;  /* 0x00028c0b04007986 */ /* 0x0001e4000c101904 */
[----:B------:R-:W1:Y:S02]  /*71c0*/  LDC.64 R24, c[0x0][0x638] ;  /* 0x00018e00ff187b82 */ /* 0x000e640000000a00 */
[----:B----4-:R-:W-:Y:S04]  /*71d0*/  STG.E desc[UR4][R4.64+0x290], R26 ;  /* 0x0002901a04007986 */ /* 0x010fe8000c101904 */
[----:B------:R-:W-:Y:S02]  /*71e0*/  STG.E desc[UR4][R4.64+0x294], R27 ;  /* 0x0002941b04007986 */ /* 0x000fe4000c101904 */
[----:B------:R-:W4:Y:S02]  /*71f0*/  LDC.64 R22, c[0x0][0x640] ;  /* 0x00019000ff167b82 */ /* 0x000f240000000a00 */
[----:B--2---:R-:W-:Y:S04]  /*7200*/  STG.E desc[UR4][R4.64+0x298], R28 ;  /* 0x0002981c04007986 */ /* 0x004fe8000c101904 */
[----:B------:R-:W-:Y:S02]  /*7210*/  STG.E desc[UR4][R4.64+0x29c], R29 ;  /* 0x00029c1d04007986 */ /* 0x000fe4000c101904 */
[----:B------:R-:W2:Y:S02]  /*7220*/  LDC.64 R12, c[0x0][0x658] ;  /* 0x00019600ff0c7b82 */ /* 0x000ea40000000a00 */
[----:B-----5:R-:W-:Y:S04]  /*7230*/  STG.E desc[UR4][R4.64+0x2a0], R8 ;  /* 0x0002a00804007986 */ /* 0x020fe8000c101904 */
[----:B------:R5:W-:Y:S02]  /*7240*/  STG.E desc[UR4][R4.64+0x2a4], R9 ;  /* 0x0002a40904007986 */ /* 0x000be4000c101904 */
[----:B---3--:R-:W3:Y:S02]  /*7250*/  LDC.64 R20, c[0x0][0x650] ;  /* 0x00019400ff147b82 */ /* 0x008ee40000000a00 */
[----:B-1----:R-:W-:Y:S04]  /*7260*/  STG.E desc[UR4][R4.64+0x2a8], R24 ;  /* 0x0002a81804007986 */ /* 0x002fe8000c101904 */
[----:B------:R1:W-:Y:S02]  /*7270*/  STG.E desc[UR4][R4.64+0x2ac], R25 ;  /* 0x0002ac1904007986 */ /* 0x0003e4000c101904 */
[----:B------:R-:W5:Y:S02]  /*7280*/  LDC.64 R6, c[0x0][0x690] ;  /* 0x0001a400ff067b82 */ /* 0x000f640000000a00 */
[----:B----4-:R-:W-:Y:S04]  /*7290*/  STG.E desc[UR4][R4.64+0x2b0], R22 ;  /* 0x0002b01604007986 */ /* 0x010fe8000c101904 */
[----:B------:R4:W-:Y:S02]  /*72a0*/  STG.E desc[UR4][R4.64+0x2b4], R23 ;  /* 0x0002b41704007986 */ /* 0x0009e4000c101904 */
[----:B0-----:R-:W0:Y:S02]  /*72b0*/  LDC.64 R10, c[0x0][0x660] ;  /* 0x00019800ff0a7b82 */ /* 0x001e240000000a00 */
[----:B--2---:R-:W-:Y:S04]  /*72c0*/  STG.E desc[UR4][R4.64+0x2c8], R12 ;  /* 0x0002c80c04007986 */ /* 0x004fe8000c101904 */
[----:B------:R2:W-:Y:S02]  /*72d0*/  STG.E desc[UR4][R4.64+0x2cc], R13 ;  /* 0x0002cc0d04007986 */ /* 0x0005e4000c101904 */
[----:B------:R-:W1:Y:S02]  /*72e0*/  LDC.64 R14, c[0x0][0x668] ;  /* 0x00019a00ff0e7b82 */ /* 0x000e640000000a00 */
[----:B---3--:R-:W-:Y:S04]  /*72f0*/  STG.E desc[UR4][R4.64+0x2c0], R20 ;  /* 0x0002c01404007986 */ /* 0x008fe8000c101904 */
[----:B------:R3:W-:Y:S02]  /*7300*/  STG.E desc[UR4][R4.64+0x2c4], R21 ;  /* 0x0002c41504007986 */ /* 0x0007e4000c101904 */
[----:B------:R-:W4:Y:S02]  /*7310*/  LDC.64 R16, c[0x0][0x670] ;  /* 0x00019c00ff107b82 */ /* 0x000f240000000a00 */
[----:B-----5:R-:W-:Y:S04]  /*7320*/  STG.E desc[UR4][R4.64+0x300], R6 ;  /* 0x0003000604007986 */ /* 0x020fe8000c101904 */
[----:B------:R5:W-:Y:S02]  /*7330*/  STG.E desc[UR4][R4.64+0x304], R7 ;  /* 0x0003040704007986 */ /* 0x000be4000c101904 */
[----:B------:R-:W2:Y:S02]  /*7340*/  LDC.64 R8, c[0x0][0x678] ;  /* 0x00019e00ff087b82 */ /* 0x000ea40000000a00 */
[----:B0-----:R-:W-:Y:S04]  /*7350*/  STG.E desc[UR4][R4.64+0x2d0], R10 ;  /* 0x0002d00a04007986 */ /* 0x001fe8000c101904 */
[----:B------:R-:W-:Y:S02]  /*7360*/  STG.E desc[UR4][R4.64+0x2d4], R11 ;  /* 0x0002d40b04007986 */ /* 0x000fe4000c101904 */
[----:B------:R-:W0:Y:S02]  /*7370*/  LDC.64 R26, c[0x0][0x680] ;  /* 0x0001a000ff1a7b82 */ /* 0x000e240000000a00 */
[----:B-1----:R-:W-:Y:S04]  /*7380*/  STG.E desc[UR4][R4.64+0x2d8], R14 ;  /* 0x0002d80e04007986 */ /* 0x002fe8000c101904 */
[----:B------:R-:W-:Y:S02]  /*7390*/  STG.E desc[UR4][R4.64+0x2dc], R15 ;  /* 0x0002dc0f04007986 */ /* 0x000fe4000c101904 */
[----:B------:R-:W1:Y:S02]  /*73a0*/  LDC.64 R28, c[0x0][0x688] ;  /* 0x0001a200ff1c7b82 */ /* 0x000e640000000a00 */
[----:B----4-:R-:W-:Y:S04]  /*73b0*/  STG.E desc[UR4][R4.64+0x2e0], R16 ;  /* 0x0002e01004007986 */ /* 0x010fe8000c101904 */
[----:B------:R-:W-:Y:S02]  /*73c0*/  STG.E desc[UR4][R4.64+0x2e4], R17 ;  /* 0x0002e41104007986 */ /* 0x000fe4000c101904 */
[----:B------:R-:W4:Y:S02]  /*73d0*/  LDC.64 R24, c[0x0][0x698] ;  /* 0x0001a600ff187b82 */ /* 0x000f240000000a00 */
[----:B--2---:R-:W-:Y:S04]  /*73e0*/  STG.E desc[UR4][R4.64+0x2e8], R8 ;  /* 0x0002e80804007986 */ /* 0x004fe8000c101904 */
[----:B------:R2:W-:Y:S02]  /*73f0*/  STG.E desc[UR4][R4.64+0x2ec], R9 ;  /* 0x0002ec0904007986 */ /* 0x0005e4000c101904 */
[----:B------:R-:W2:Y:S02]  /*7400*/  LDC.64 R22, c[0x0][0x6a0] ;  /* 0x0001a800ff167b82 */ /* 0x000ea40000000a00 */
[----:B0-----:R-:W-:Y:S04]  /*7410*/  STG.E desc[UR4][R4.64+0x2f0], R26 ;  /* 0x0002f01a04007986 */ /* 0x001fe8000c101904 */
[----:B------:R-:W-:Y:S02]  /*7420*/  STG.E desc[UR4][R4.64+0x2f4], R27 ;  /* 0x0002f41b04007986 */ /* 0x000fe4000c101904 */
[----:B------:R-:W0:Y:S02]  /*7430*/  LDC.64 R12, c[0x0][0x6a8] ;  /* 0x0001aa00ff0c7b82 */ /* 0x000e240000000a00 */
[----:B-1----:R-:W-:Y:S04]  /*7440*/  STG.E desc[UR4][R4.64+0x2f8], R28 ;  /* 0x0002f81c04007986 */ /* 0x002fe8000c101904 */
[----:B------:R-:W-:Y:S02]  /*7450*/  STG.E desc[UR4][R4.64+0x2fc], R29 ;  /* 0x0002fc1d04007986 */ /* 0x000fe4000c101904 */
[----:B---3--:R-:W1:Y:S02]  /*7460*/  LDC.64 R20, c[0x0][0x6b0] ;  /* 0x0001ac00ff147b82 */ /* 0x008e640000000a00 */
[----:B----4-:R-:W-:Y:S04]  /*7470*/  STG.E desc[UR4][R4.64+0x308], R24 ;  /* 0x0003081804007986 */ /* 0x010fe8000c101904 */
[----:B------:R-:W-:Y:S02]  /*7480*/  STG.E desc[UR4][R4.64+0x30c], R25 ;  /* 0x00030c1904007986 */ /* 0x000fe4000c101904 */
[----:B-----5:R-:W3:Y:S02]  /*7490*/  LDC.64 R6, c[0x0][0x6d8] ;  /* 0x0001b600ff067b82 */ /* 0x020ee40000000a00 */
[----:B--2---:R-:W-:Y:S04]  /*74a0*/  STG.E desc[UR4][R4.64+0x310], R22 ;  /* 0x0003101604007986 */ /* 0x004fe8000c101904 */
[----:B------:R-:W-:Y:S02]  /*74b0*/  STG.E desc[UR4][R4.64+0x314], R23 ;  /* 0x0003141704007986 */ /* 0x000fe4000c101904 */
[----:B------:R-:W2:Y:S02]  /*74c0*/  LDC.64 R8, c[0x0][0x6c0] ;  /* 0x0001b000ff087b82 */ /* 0x000ea40000000a00 */
[----:B0-----:R-:W-:Y:S04]  /*74d0*/  STG.E desc[UR4][R4.64+0x318], R12 ;  /* 0x0003180c04007986 */ /* 0x001fe8000c101904 */
[----:B------:R0:W-:Y:S02]  /*74e0*/  STG.E desc[UR4][R4.64+0x31c], R13 ;  /* 0x00031c0d04007986 */ /* 0x0001e4000c101904 */
[----:B------:R-:W4:Y:S02]  /*74f0*/  LDC.64 R10, c[0x0][0x6b8] ;  /* 0x0001ae00ff0a7b82 */ /* 0x000f240000000a00 */
[----:B-1----:R-:W-:Y:S04]  /*7500*/  STG.E desc[UR4][R4.64+0x320], R20 ;  /* 0x0003201404007986 */ /* 0x002fe8000c101904 */
[----:B------:R-:W-:Y:S02]  /*7510*/  STG.E desc[UR4][R4.64+0x324], R21 ;  /* 0x0003241504007986 */ /* 0x000fe4000c101904 */
[----:B------:R-:W1:Y:S02]  /*7520*/  LDC.64 R14, c[0x0][0x6c8] ;  /* 0x0001b200ff0e7b82 */ /* 0x000e640000000a00 */
        /* <DEDUP_REMOVED lines=8> */
[----:B---3--:R-:W3:Y:S02]  /*75b0*/  LDC.64 R6, c[0x0][0x720] ;  /* 0x0001c800ff067b82 */ /* 0x008ee40000000a00 */
[----:B-1----:R-:W-:Y:S04]  /*75c0*/  STG.E desc[UR4][R4.64+0x338], R14 ;  /* 0x0003380e04007986 */ /* 0x002fe8000c101904 */
[----:B------:R-:W-:Y:S02]  /*75d0*/  STG.E desc[UR4][R4.64+0x33c], R15 ;  /* 0x00033c0f04007986 */ /* 0x000fe4000c101904 */
[----:B--2---:R-:W1:Y:S02]  /*75e0*/  LDC.64 R8, c[0x0][0x710] ;  /* 0x0001c400ff087b82 */ /* 0x004e640000000a00 */
[----:B-----5:R-:W-:Y:S04]  /*75f0*/  STG.E desc[UR4][R4.64+0x340], R16 ;  /* 0x0003401004007986 */ /* 0x020fe8000c101904 */
[----:B------:R-:W-:Y:S02]  /*7600*/  STG.E desc[UR4][R4.64+0x344], R17 ;  /* 0x0003441104007986 */ /* 0x000fe4000c101904 */
[----:B----4-:R-:W2:Y:S02]  /*7610*/  LDC.64 R10, c[0x0][0x718] ;  /* 0x0001c600ff0a7b82 */ /* 0x010ea40000000a00 */
[----:B0-----:R-:W-:Y:S04]  /*7620*/  STG.E desc[UR4][R4.64+0x360], R12 ;  /* 0x0003600c04007986 */ /* 0x001fe8000c101904 */
[----:B------:R-:W-:Y:S02]  /*7630*/  STG.E desc[UR4][R4.64+0x364], R13 ;  /* 0x0003640d04007986 */ /* 0x000fe4000c101904 */
[----:B------:R-:W0:Y:S02]  /*7640*/  LDC.64 R24, c[0x0][0x6f8] ;  /* 0x0001be00ff187b82 */ /* 0x000e240000000a00 */
[----:B---3--:R-:W-:Y:S04]  /*7650*/  STG.E desc[UR4][R4.64+0x390], R6 ;  /* 0x0003900604007986 */ /* 0x008fe8000c101904 */
[----:B------:R3:W-:Y:S02]  /*7660*/  STG.E desc[UR4][R4.64+0x394], R7 ;  /* 0x0003940704007986 */ /* 0x0007e4000c101904 */
[----:B------:R-:W4:Y:S02]  /*7670*/  LDC.64 R26, c[0x0][0x6e0] ;  /* 0x0001b800ff1a7b82 */ /* 0x000f240000000a00 */
[----:B-1----:R-:W-:Y:S04]  /*7680*/  STG.E desc[UR4][R4.64+0x380], R8 ;  /* 0x0003800804007986 */ /* 0x002fe8000c101904 */
[----:B------:R1:W-:Y:S02]  /*7690*/  STG.E desc[UR4][R4.64+0x384], R9 ;  /* 0x0003840904007986 */ /* 0x0003e4000c101904 */
[----:B------:R-:W5:Y:S02]  /*76a0*/  LDC.64 R28, c[0x0][0x6e8] ;  /* 0x0001ba00ff1c7b82 */ /* 0x000f640000000a00 */
[----:B--2---:R-:W-:Y:S04]  /*76b0*/  STG.E desc[UR4][R4.64+0x388], R10 ;  /* 0x0003880a04007986 */ /* 0x004fe8000c101904 */
[----:B------:R2:W-:Y:S02]  /*76c0*/  STG.E desc[UR4][R4.64+0x38c], R11 ;  /* 0x00038c0b04007986 */ /* 0x0005e4000c101904 */
[----:B---3--:R-:W3:Y:S02]  /*76d0*/  LDC.64 R6, c[0x0][0x768] ;  /* 0x0001da00ff067b82 */ /* 0x008ee40000000a00 */
[----:B0-----:R-:W-:Y:S04]  /*76e0*/  STG.E desc[UR4][R4.64+0x368], R24 ;  /* 0x0003681804007986 */ /* 0x001fe8000c101904 */
[----:B------:R-:W-:Y:S02]  /*76f0*/  STG.E desc[UR4][R4.64+0x36c], R25 ;  /* 0x00036c1904007986 */ /* 0x000fe4000c101904 */
[----:B-1----:R-:W0:Y:S02]  /*7700*/  LDC.64 R8, c[0x0][0x770] ;  /* 0x0001dc00ff087b82 */ /* 0x002e240000000a00 */
[----:B----4-:R-:W-:Y:S04]  /*7710*/  STG.E desc[UR4][R4.64+0x350], R26 ;  /* 0x0003501a04007986 */ /* 0x010fe8000c101904 */
[----:B------:R-:W-:Y:S02]  /*7720*/  STG.E desc[UR4][R4.64+0x354], R27 ;  /* 0x0003541b04007986 */ /* 0x000fe4000c101904 */
[----:B--2---:R-:W1:Y:S02]  /*7730*/  LDC.64 R10, c[0x0][0x778] ;  /* 0x0001de00ff0a7b82 */ /* 0x004e640000000a00 */
[----:B-----5:R-:W-:Y:S04]  /*7740*/  STG.E desc[UR4][R4.64+0x358], R28 ;  /* 0x0003581c04007986 */ /* 0x020fe8000c101904 */
[----:B------:R-:W-:Y:S02]  /*7750*/  STG.E desc[UR4][R4.64+0x35c], R29 ;  /* 0x00035c1d04007986 */ /* 0x000fe4000c101904 */
[----:B------:R-:W2:Y:S02]  /*7760*/  LDC.64 R22, c[0x0][0x700] ;  /* 0x0001c000ff167b82 */ /* 0x000ea40000000a00 */
[----:B---3--:R-:W-:Y:S04]  /*7770*/  STG.E desc[UR4][R4.64+0x3d8], R6 ;  /* 0x0003d80604007986 */ /* 0x008fe8000c101904 */
[----:B------:R3:W-:Y:S02]  /*7780*/  STG.E desc[UR4][R4.64+0x3dc], R7 ;  /* 0x0003dc0704007986 */ /* 0x0007e4000c101904 */
[----:B------:R-:W4:Y:S02]  /*7790*/  LDC.64 R20, c[0x0][0x708] ;  /* 0x0001c200ff147b82 */ /* 0x000f240000000a00 */
[----:B0-----:R-:W-:Y:S04]  /*77a0*/  STG.E desc[UR4][R4.64+0x3e0], R8 ;  /* 0x0003e00804007986 */ /* 0x001fe8000c101904 */
[----:B------:R0:W-:Y:S02]  /*77b0*/  STG.E desc[UR4][R4.64+0x3e4], R9 ;  /* 0x0003e40904007986 */ /* 0x0001e4000c101904 */
[----:B------:R-:W5:Y:S02]  /*77c0*/  LDC.64 R14, c[0x0][0x728] ;  /* 0x0001ca00ff0e7b82 */ /* 0x000f640000000a00 */
[----:B-1----:R-:W-:Y:S04]  /*77d0*/  STG.E desc[UR4][R4.64+0x3e8], R10 ;  /* 0x0003e80a04007986 */ /* 0x002fe8000c101904 */
[----:B------:R1:W-:Y:S02]  /*77e0*/  STG.E desc[UR4][R4.64+0x3ec], R11 ;  /* 0x0003ec0b04007986 */ /* 0x0003e4000c101904 */
[----:B---3--:R-:W3:Y:S02]  /*77f0*/  LDC.64 R6, c[0x0][0x7b0] ;  /* 0x0001ec00ff067b82 */ /* 0x008ee40000000a00 */
[----:B--2---:R-:W-:Y:S04]  /*7800*/  STG.E desc[UR4][R4.64+0x370], R22 ;  /* 0x0003701604007986 */ /* 0x004fe8000c101904 */
[----:B------:R-:W-:Y:S02]  /*7810*/  STG.E desc[UR4][R4.64+0x374], R23 ;  /* 0x0003741704007986 */ /* 0x000fe4000c101904 */
[----:B------:R-:W2:Y:S02]  /*7820*/  LDC.64 R16, c[0x0][0x730] ;  /* 0x0001cc00ff107b82 */ /* 0x000ea40000000a00 */
[----:B----4-:R-:W-:Y:S04]  /*7830*/  STG.E desc[UR4][R4.64+0x378], R20 ;  /* 0x0003781404007986 */ /* 0x010fe8000c101904 */
[----:B------:R-:W-:Y:S02]  /*7840*/  STG.E desc[UR4][R4.64+0x37c], R21 ;  /* 0x00037c1504007986 */ /* 0x000fe4000c101904 */
[----:B------:R-:W4:Y:S02]  /*7850*/  LDC.64 R12, c[0x0][0x738] ;  /* 0x0001ce00ff0c7b82 */ /* 0x000f240000000a00 */
[----:B-----5:R-:W-:Y:S04]  /*7860*/  STG.E desc[UR4][R4.64+0x398], R14 ;  /* 0x0003980e04007986 */ /* 0x020fe8000c101904 */
[----:B------:R-:W-:Y:S02]  /*7870*/  STG.E desc[UR4][R4.64+0x39c], R15 ;  /* 0x00039c0f04007986 */ /* 0x000fe4000c101904 */
[----:B------:R-:W5:Y:S02]  /*7880*/  LDC.64 R24, c[0x0][0x750] ;  /* 0x0001d400ff187b82 */ /* 0x000f640000000a00 */
[----:B---3--:R-:W-:Y:S04]  /*7890*/  STG.E desc[UR4][R4.64+0x420], R6 ;  /* 0x0004200604007986 */ /* 0x008fe8000c101904 */
[----:B------:R3:W-:Y:S02]  /*78a0*/  STG.E desc[UR4][R4.64+0x424], R7 ;  /* 0x0004240704007986 */ /* 0x0007e4000c101904 */
[----:B0-----:R-:W0:Y:S02]  /*78b0*/  LDC.64 R8, c[0x0][0x7c8] ;  /* 0x0001f200ff087b82 */ /* 0x001e240000000a00 */
[----:B--2---:R-:W-:Y:S04]  /*78c0*/  STG.E desc[UR4][R4.64+0x3a0], R16 ;  /* 0x0003a01004007986 */ /* 0x004fe8000c101904 */
[----:B------:R-:W-:Y:S02]  /*78d0*/  STG.E desc[UR4][R4.64+0x3a4], R17 ;  /* 0x0003a41104007986 */ /* 0x000fe4000c101904 */
[----:B-1----:R-:W1:Y:S02]  /*78e0*/  LDC.64 R10, c[0x0][0x7d0] ;  /* 0x0001f400ff0a7b82 */ /* 0x002e640000000a00 */
[----:B----4-:R-:W-:Y:S04]  /*78f0*/  STG.E desc[UR4][R4.64+0x3a8], R12 ;  /* 0x0003a80c04007986 */ /* 0x010fe8000c101904 */
[----:B------:R2:W-:Y:S02]  /*7900*/  STG.E desc[UR4][R4.64+0x3ac], R13 ;  /* 0x0003ac0d04007986 */ /* 0x0005e4000c101904 */
[----:B---3--:R-:W3:Y:S02]  /*7910*/  LDC.64 R6, c[0x0][0x7f8] ;  /* 0x0001fe00ff067b82 */ /* 0x008ee40000000a00 */
[----:B-----5:R-:W-:Y:S04]  /*7920*/  STG.E desc[UR4][R4.64+0x3c0], R24 ;  /* 0x0003c01804007986 */ /* 0x020fe8000c101904 */
[----:B------:R4:W-:Y:S02]  /*7930*/  STG.E desc[UR4][R4.64+0x3c4], R25 ;  /* 0x0003c41904007986 */ /* 0x0009e4000c101904 */
[----:B------:R-:W5:Y:S02]  /*7940*/  LDC.64 R26, c[0x0][0x740] ;  /* 0x0001d000ff1a7b82 */ /* 0x000f640000000a00 */
[----:B0-----:R-:W-:Y:S04]  /*7950*/  STG.E desc[UR4][R4.64+0x438], R8 ;  /* 0x0004380804007986 */ /* 0x001fe8000c101904 */
[----:B------:R0:W-:Y:S02]  /*7960*/  STG.E desc[UR4][R4.64+0x43c], R9 ;  /* 0x00043c0904007986 */ /* 0x0001e4000c101904 */
[----:B------:R-:W4:Y:S02]  /*7970*/  LDC.64 R28, c[0x0][0x748] ;  /* 0x0001d200ff1c7b82 */ /* 0x000f240000000a00 */
[----:B-1----:R-:W-:Y:S04]  /*7980*/  STG.E desc[UR4][R4.64+0x440], R10 ;  /* 0x0004400a04007986 */ /* 0x002fe8000c101904 */
[----:B------:R1:W-:Y:S02]  /*7990*/  STG.E desc[UR4][R4.64+0x444], R11 ;  /* 0x0004440b04007986 */ /* 0x0003e4000c101904 */
[----:B------:R-:W0:Y:S02]  /*79a0*/  LDC.64 R22, c[0x0][0x758] ;  /* 0x0001d600ff167b82 */ /* 0x000e240000000a00 */
[----:B---3--:R-:W-:Y:S04]  /*79b0*/  STG.E desc[UR4][R4.64+0x468], R6 ;  /* 0x0004680604007986 */ /* 0x008fe8000c101904 */
[----:B------:R3:W-:Y:S02]  /*79c0*/  STG.E desc[UR4][R4.64+0x46c], R7 ;  /* 0x00046c0704007986 */ /* 0x0007e4000c101904 */
[----:B------:R-:W1:Y:S02]  /*79d0*/  LDC.64 R20, c[0x0][0x760] ;  /* 0x0001d800ff147b82 */ /* 0x000e640000000a00 */
[----:B-----5:R-:W-:Y:S04]  /*79e0*/  STG.E desc[UR4][R4.64+0x3b0], R26 ;  /* 0x0003b01a04007986 */ /* 0x020fe8000c101904 */
[----:B------:R5:W-:Y:S02]  /*79f0*/  STG.E desc[UR4][R4.64+0x3b4], R27 ;  /* 0x0003b41b04007986 */ /* 0x000be4000c101904 */
[----:B--2---:R-:W2:Y:S02]  /*7a00*/  LDC.64 R12, c[0x0][0x780] ;  /* 0x0001e000ff0c7b82 */ /* 0x004ea40000000a00 */
[----:B----4-:R-:W-:Y:S04]  /*7a10*/  STG.E desc[UR4][R4.64+0x3b8], R28 ;  /* 0x0003b81c04007986 */ /* 0x010fe8000c101904 */
[----:B------:R4:W-:Y:S02]  /*7a20*/  STG.E desc[UR4][R4.64+0x3bc], R29 ;  /* 0x0003bc1d04007986 */ /* 0x0009e4000c101904 */
[----:B------:R-:W3:Y:S02]  /*7a30*/  LDC.64 R14, c[0x0][0x788] ;  /* 0x0001e200ff0e7b82 */ /* 0x000ee40000000a00 */
[----:B0-----:R-:W-:Y:S04]  /*7a40*/  STG.E desc[UR4][R4.64+0x3c8], R22 ;  /* 0x0003c81604007986 */ /* 0x001fe8000c101904 */
[----:B------:R0:W-:Y:S02]  /*7a50*/  STG.E desc[UR4][R4.64+0x3cc], R23 ;  /* 0x0003cc1704007986 */ /* 0x0001e4000c101904 */
[----:B------:R-:W5:Y:S02]  /*7a60*/  LDC.64 R16, c[0x0][0x790] ;  /* 0x0001e400ff107b82 */ /* 0x000f640000000a00 */
[----:B-1----:R-:W-:Y:S04]  /*7a70*/  STG.E desc[UR4][R4.64+0x3d0], R20 ;  /* 0x0003d01404007986 */ /* 0x002fe8000c101904 */
[----:B------:R1:W-:Y:S02]  /*7a80*/  STG.E desc[UR4][R4.64+0x3d4], R21 ;  /* 0x0003d41504007986 */ /* 0x0003e4000c101904 */
[----:B------:R-:W4:Y:S02]  /*7a90*/  LDC.64 R24, c[0x0][0x798] ;  /* 0x0001e600ff187b82 */ /* 0x000f240000000a00 */
[----:B--2---:R-:W-:Y:S04]  /*7aa0*/  STG.E desc[UR4][R4.64+0x3f0], R12 ;  /* 0x0003f00c04007986 */ /* 0x004fe8000c101904 */
[----:B------:R2:W-:Y:S02]  /*7ab0*/  STG.E desc[UR4][R4.64+0x3f4], R13 ;  /* 0x0003f40d04007986 */ /* 0x0005e4000c101904 */
[----:B------:R-:W0:Y:S02]  /*7ac0*/  LDC.64 R8, c[0x0][0x810] ;  /* 0x00020400ff087b82 */ /* 0x000e240000000a00 */
[----:B---3--:R-:W-:Y:S04]  /*7ad0*/  STG.E desc[UR4][R4.64+0x3f8], R14 ;  /* 0x0003f80e04007986 */ /* 0x008fe8000c101904 */
[----:B------:R3:W-:Y:S02]  /*7ae0*/  STG.E desc[UR4][R4.64+0x3fc], R15 ;  /* 0x0003fc0f04007986 */ /* 0x0007e4000c101904 */
[----:B------:R-:W1:Y:S02]  /*7af0*/  LDC.64 R10, c[0x0][0x828] ;  /* 0x00020a00ff0a7b82 */ /* 0x000e640000000a00 */
[----:B-----5:R-:W-:Y:S04]  /*7b00*/  STG.E desc[UR4][R4.64+0x400], R16 ;  /* 0x0004001004007986 */ /* 0x020fe8000c101904 */
[----:B------:R5:W-:Y:S02]  /*7b10*/  STG.E desc[UR4][R4.64+0x404], R17 ;  /* 0x0004041104007986 */ /* 0x000be4000c101904 */
[----:B------:R-:W2:Y:S02]  /*7b20*/  LDC.64 R6, c[0x0][0x840] ;  /* 0x00021000ff067b82 */ /* 0x000ea40000000a00 */
        /* <DEDUP_REMOVED lines=163> */
[----:B------:R-:W-:Y:S02]  /*8560*/  STG.E desc[UR4][R4.64+0x5dc], R17 ;  /* 0x0005dc1104007986 */ /* 0x000fe4000c101904 */
[----:B------:R-:W4:Y:S02]  /*8570*/  LDC.64 R6, c[0x0][0x9a8] ;  /* 0x00026a00ff067b82 */ /* 0x000f240000000a00 */
[----:B0-----:R-:W-:Y:S04]  /*8580*/  STG.E desc[UR4][R4.64+0x5e0], R24 ;  /* 0x0005e01804007986 */ /* 0x001fe8000c101904 */
[----:B------:R-:W-:Y:S02]  /*8590*/  STG.E desc[UR4][R4.64+0x5e4], R25 ;  /* 0x0005e41904007986 */ /* 0x000fe4000c101904 */
[----:B------:R-:W0:Y:S02]  /*85a0*/  LDC.64 R26, c[0x0][0x980] ;  /* 0x00026000ff1a7b82 */ /* 0x000e240000000a00 */
[----:B-1----:R-:W-:Y:S04]  /*85b0*/  STG.E desc[UR4][R4.64+0x5e8], R8 ;  /* 0x0005e80804007986 */ /* 0x002fe8000c101904 */
[----:B------:R1:W-:Y:S02]  /*85c0*/  STG.E desc[UR4][R4.64+0x5ec], R9 ;  /* 0x0005ec0904007986 */ /* 0x0003e4000c101904 */
[----:B------:R-:W5:Y:S02]  /*85d0*/  LDC.64 R28, c[0x0][0x988] ;  /* 0x00026200ff1c7b82 */ /* 0x000f640000000a00 */
[----:B--2---:R-:W-:Y:S04]  /*85e0*/  STG.E desc[UR4][R4.64+0x600], R10 ;  /* 0x0006000a04007986 */ /* 0x004fe8000c101904 */
[----:B------:R2:W-:Y:S02]  /*85f0*/  STG.E desc[UR4][R4.64+0x604], R11 ;  /* 0x0006040b04007986 */ /* 0x0005e4000c101904 */
[----:B------:R-:W1:Y:S02]  /*8600*/  LDC.64 R22, c[0x0][0x998] ;  /* 0x00026600ff167b82 */ /* 0x000e640000000a00 */
[----:B----4-:R-:W-:Y:S04]  /*8610*/  STG.E desc[UR4][R4.64+0x618], R6 ;  /* 0x0006180604007986 */ /* 0x010fe8000c101904 */
[----:B------:R4:W-:Y:S02]  /*8620*/  STG.E desc[UR4][R4.64+0x61c], R7 ;  /* 0x00061c0704007986 */ /* 0x0009e4000c101904 */
[----:B------:R-:W2:Y:S02]  /*8630*/  LDC.64 R20, c[0x0][0x9a0] ;  /* 0x00026800ff147b82 */ /* 0x000ea40000000a00 */
[----:B0-----:R-:W-:Y:S04]  /*8640*/  STG.E desc[UR4][R4.64+0x5f0], R26 ;  /* 0x0005f01a04007986 */ /* 0x001fe8000c101904 */
[----:B------:R0:W-:Y:S02]  /*8650*/  STG.E desc[UR4][R4.64+0x5f4], R27 ;  /* 0x0005f41b04007986 */ /* 0x0001e4000c101904 */
[----:B---3--:R-:W3:Y:S02]  /*8660*/  LDC.64 R12, c[0x0][0x9b0] ;  /* 0x00026c00ff0c7b82 */ /* 0x008ee40000000a00 */
[----:B-----5:R-:W-:Y:S04]  /*8670*/  STG.E desc[UR4][R4.64+0x5f8], R28 ;  /* 0x0005f81c04007986 */ /* 0x020fe8000c101904 */
[----:B------:R5:W-:Y:S02]  /*8680*/  STG.E desc[UR4][R4.64+0x5fc], R29 ;  /* 0x0005fc1d04007986 */ /* 0x000be4000c101904 */
[----:B------:R-:W4:Y:S02]  /*8690*/  LDC.64 R14, c[0x0][0x9b8] ;  /* 0x00026e00ff0e7b82 */ /* 0x000f240000000a00 */
[----:B-1----:R-:W-:Y:S04]  /*86a0*/  STG.E desc[UR4][R4.64+0x608], R22 ;  /* 0x0006081604007986 */ /* 0x002fe8000c101904 */
[----:B------:R1:W-:Y:S02]  /*86b0*/  STG.E desc[UR4][R4.64+0x60c], R23 ;  /* 0x00060c1704007986 */ /* 0x0003e4000c101904 */
[----:B------:R-:W0:Y:S02]  /*86c0*/  LDC.64 R8, c[0x0][0x9c0] ;  /* 0x00027000ff087b82 */ /* 0x000e240000000a00 */
[----:B--2---:R-:W-:Y:S04]  /*86d0*/  STG.E desc[UR4][R4.64+0x610], R20 ;  /* 0x0006101404007986 */ /* 0x004fe8000c101904 */
[----:B------:R2:W-:Y:S02]  /*86e0*/  STG.E desc[UR4][R4.64+0x614], R21 ;  /* 0x0006141504007986 */ /* 0x0005e4000c101904 */
[----:B------:R-:W5:Y:S02]  /*86f0*/  LDC.64 R16, c[0x0][0x9c8] ;  /* 0x00027200ff107b82 */ /* 0x000f640000000a00 */
[----:B---3--:R-:W-:Y:S04]  /*8700*/  STG.E desc[UR4][R4.64+0x620], R12 ;  /* 0x0006200c04007986 */ /* 0x008fe8000c101904 */
[----:B------:R-:W-:Y:S02]  /*8710*/  STG.E desc[UR4][R4.64+0x624], R13 ;  /* 0x0006240d04007986 */ /* 0x000fe4000c101904 */
[----:B------:R-:W3:Y:S02]  /*8720*/  LDC.64 R24, c[0x0][0x9d0] ;  /* 0x00027400ff187b82 */ /* 0x000ee40000000a00 */
[----:B----4-:R-:W-:Y:S04]  /*8730*/  STG.E desc[UR4][R4.64+0x628], R14 ;  /* 0x0006280e04007986 */ /* 0x010fe8000c101904 */
[----:B------:R-:W-:Y:S02]  /*8740*/  STG.E desc[UR4][R4.64+0x62c], R15 ;  /* 0x00062c0f04007986 */ /* 0x000fe4000c101904 */
[----:B------:R-:W4:Y:S02]  /*8750*/  LDC.64 R10, c[0x0][0xb88] ;  /* 0x0002e200ff0a7b82 */ /* 0x000f240000000a00 */
[----:B0-----:R-:W-:Y:S04]  /*8760*/  STG.E desc[UR4][R4.64+0x630], R8 ;  /* 0x0006300804007986 */ /* 0x001fe8000c101904 */
[----:B------:R0:W-:Y:S02]  /*8770*/  STG.E desc[UR4][R4.64+0x634], R9 ;  /* 0x0006340904007986 */ /* 0x0001e4000c101904 */
[----:B------:R-:W2:Y:S02]  /*8780*/  LDC.64 R6, c[0x0][0x9e8] ;  /* 0x00027a00ff067b82 */ /* 0x000ea40000000a00 */
[----:B-----5:R-:W-:Y:S04]  /*8790*/  STG.E desc[UR4][R4.64+0x638], R16 ;  /* 0x0006381004007986 */ /* 0x020fe8000c101904 */
[----:B------:R-:W-:Y:S02]  /*87a0*/  STG.E desc[UR4][R4.64+0x63c], R17 ;  /* 0x00063c1104007986 */ /* 0x000fe4000c101904 */
[----:B------:R-:W5:Y:S02]  /*87b0*/  LDC.64 R26, c[0x0][0x9d8] ;  /* 0x00027600ff1a7b82 */ /* 0x000f640000000a00 */
[----:B---3--:R-:W-:Y:S04]  /*87c0*/  STG.E desc[UR4][R4.64+0x640], R24 ;  /* 0x0006401804007986 */ /* 0x008fe8000c101904 */
[----:B------:R-:W-:Y:S02]  /*87d0*/  STG.E desc[UR4][R4.64+0x644], R25 ;  /* 0x0006441904007986 */ /* 0x000fe4000c101904 */
[----:B------:R-:W3:Y:S02]  /*87e0*/  LDC.64 R28, c[0x0][0x9e0] ;  /* 0x00027800ff1c7b82 */ /* 0x000ee40000000a00 */
[----:B----4-:R-:W-:Y:S04]  /*87f0*/  STG.E desc[UR4][R4.64+0x7f8], R10 ;  /* 0x0007f80a04007986 */ /* 0x010fe8000c101904 */
[----:B------:R4:W-:Y:S02]  /*8800*/  STG.E desc[UR4][R4.64+0x7fc], R11 ;  /* 0x0007fc0b04007986 */ /* 0x0009e4000c101904 */
[----:B-1----:R-:W1:Y:S02]  /*8810*/  LDC.64 R22, c[0x0][0x9f0] ;  /* 0x00027c00ff167b82 */ /* 0x002e640000000a00 */
[----:B--2---:R-:W-:Y:S04]  /*8820*/  STG.E desc[UR4][R4.64+0x658], R6 ;  /* 0x0006580604007986 */ /* 0x004fe8000c101904 */
[----:B------:R2:W-:Y:S02]  /*8830*/  STG.E desc[UR4][R4.64+0x65c], R7 ;  /* 0x00065c0704007986 */ /* 0x0005e4000c101904 */
[----:B------:R-:W4:Y:S02]  /*8840*/  LDC.64 R20, c[0x0][0x9f8] ;  /* 0x00027e00ff147b82 */ /* 0x000f240000000a00 */
[----:B-----5:R-:W-:Y:S04]  /*8850*/  STG.E desc[UR4][R4.64+0x648], R26 ;  /* 0x0006481a04007986 */ /* 0x020fe8000c101904 */
[----:B------:R5:W-:Y:S02]  /*8860*/  STG.E desc[UR4][R4.64+0x64c], R27 ;  /* 0x00064c1b04007986 */ /* 0x000be4000c101904 */
[----:B0-----:R-:W0:Y:S02]  /*8870*/  LDC.64 R8, c[0x0][0xa00] ;  /* 0x00028000ff087b82 */ /* 0x001e240000000a00 */
[----:B---3--:R-:W-:Y:S04]  /*8880*/  STG.E desc[UR4][R4.64+0x650], R28 ;  /* 0x0006501c04007986 */ /* 0x008fe8000c101904 */
[----:B------:R3:W-:Y:S02]  /*8890*/  STG.E desc[UR4][R4.64+0x654], R29 ;  /* 0x0006541d04007986 */ /* 0x0007e4000c101904 */
[----:B------:R-:W5:Y:S02]  /*88a0*/  LDC.64 R12, c[0x0][0xa08] ;  /* 0x00028200ff0c7b82 */ /* 0x000f640000000a00 */
[----:B-1----:R-:W-:Y:S04]  /*88b0*/  STG.E desc[UR4][R4.64+0x660], R22 ;  /* 0x0006601604007986 */ /* 0x002fe8000c101904 */
[----:B------:R-:W-:Y:S02]  /*88c0*/  STG.E desc[UR4][R4.64+0x664], R23 ;  /* 0x0006641704007986 */ /* 0x000fe4000c101904 */
[----:B------:R-:W1:Y:S02]  /*88d0*/  LDC.64 R14, c[0x0][0xa10] ;  /* 0x00028400ff0e7b82 */ /* 0x000e640000000a00 */
[----:B----4-:R-:W-:Y:S04]  /*88e0*/  STG.E desc[UR4][R4.64+0x668], R20 ;  /* 0x0006681404007986 */ /* 0x010fe8000c101904 */
[----:B------:R-:W-:Y:S02]  /*88f0*/  STG.E desc[UR4][R4.64+0x66c], R21 ;  /* 0x00066c1504007986 */ /* 0x000fe4000c101904 */
[----:B------:R-:W4:Y:S02]  /*8900*/  LDC.64 R10, c[0x0][0xa18] ;  /* 0x00028600ff0a7b82 */ /* 0x000f240000000a00 */
[----:B0-----:R-:W-:Y:S04]  /*8910*/  STG.E desc[UR4][R4.64+0x670], R8 ;  /* 0x0006700804007986 */ /* 0x001fe8000c101904 */
[----:B------:R0:W-:Y:S02]  /*8920*/  STG.E desc[UR4][R4.64+0x674], R9 ;  /* 0x0006740904007986 */ /* 0x0001e4000c101904 */
[----:B--2---:R-:W2:Y:S02]  /*8930*/  LDC.64 R6, c[0x0][0xa30] ;  /* 0x00028c00ff067b82 */ /* 0x004ea40000000a00 */
[----:B-----5:R-:W-:Y:S04]  /*8940*/  STG.E desc[UR4][R4.64+0x678], R12 ;  /* 0x0006780c04007986 */ /* 0x020fe8000c101904 */
[----:B------:R-:W-:Y:S02]  /*8950*/  STG.E desc[UR4][R4.64+0x67c], R13 ;  /* 0x00067c0d04007986 */ /* 0x000fe4000c101904 */
[----:B------:R-:W5:Y:S02]  /*8960*/  LDC.64 R16, c[0x0][0xa20] ;  /* 0x00028800ff107b82 */ /* 0x000f640000000a00 */
[----:B-1----:R-:W-:Y:S04]  /*8970*/  STG.E desc[UR4][R4.64+0x680], R14 ;  /* 0x0006800e04007986 */ /* 0x002fe8000c101904 */
[----:B------:R-:W-:Y:S02]  /*8980*/  STG.E desc[UR4][R4.64+0x684], R15 ;  /* 0x0006840f04007986 */ /* 0x000fe4000c101904 */
[----:B------:R-:W1:Y:S02]  /*8990*/  LDC.64 R24, c[0x0][0xa28] ;  /* 0x00028a00ff187b82 */ /* 0x000e640000000a00 */
[----:B----4-:R-:W-:Y:S04]  /*89a0*/  STG.E desc[UR4][R4.64+0x688], R10 ;  /* 0x0006880a04007986 */ /* 0x010fe8000c101904 */
[----:B------:R4:W-:Y:S02]  /*89b0*/  STG.E desc[UR4][R4.64+0x68c], R11 ;  /* 0x00068c0b04007986 */ /* 0x0009e4000c101904 */
[----:B------:R-:W4:Y:S02]  /*89c0*/  LDC.64 R26, c[0x0][0xa38] ;  /* 0x00028e00ff1a7b82 */ /* 0x000f240000000a00 */
[----:B--2---:R-:W-:Y:S04]  /*89d0*/  STG.E desc[UR4][R4.64+0x6a0], R6 ;  /* 0x0006a00604007986 */ /* 0x004fe8000c101904 */
[----:B------:R2:W-:Y:S02]  /*89e0*/  STG.E desc[UR4][R4.64+0x6a4], R7 ;  /* 0x0006a40704007986 */ /* 0x0005e4000c101904 */
[----:B---3--:R-:W3:Y:S02]  /*89f0*/  LDC.64 R28, c[0x0][0xa40] ;  /* 0x00029000ff1c7b82 */ /* 0x008ee40000000a00 */
[----:B-----5:R-:W-:Y:S04]  /*8a00*/  STG.E desc[UR4][R4.64+0x690], R16 ;  /* 0x0006901004007986 */ /* 0x020fe8000c101904 */
[----:B------:R5:W-:Y:S02]  /*8a10*/  STG.E desc[UR4][R4.64+0x694], R17 ;  /* 0x0006941104007986 */ /* 0x000be4000c101904 */
[----:B0-----:R-:W0:Y:S02]  /*8a20*/  LDC.64 R8, c[0x0][0xa48] ;  /* 0x00029200ff087b82 */ /* 0x001e240000000a00 */
[----:B-1----:R-:W-:Y:S04]  /*8a30*/  STG.E desc[UR4][R4.64+0x698], R24 ;  /* 0x0006981804007986 */ /* 0x002fe8000c101904 */
[----:B------:R1:W-:Y:S02]  /*8a40*/  STG.E desc[UR4][R4.64+0x69c], R25 ;  /* 0x00069c1904007986 */ /* 0x0003e4000c101904 */
[----:B------:R-:W2:Y:S02]  /*8a50*/  LDC.64 R22, c[0x0][0xa50] ;  /* 0x00029400ff167b82 */ /* 0x000ea40000000a00 */
[----:B----4-:R-:W-:Y:S04]  /*8a60*/  STG.E desc[UR4][R4.64+0x6a8], R26 ;  /* 0x0006a81a04007986 */ /* 0x010fe8000c101904 */
[----:B------:R-:W-:Y:S02]  /*8a70*/  STG.E desc[UR4][R4.64+0x6ac], R27 ;  /* 0x0006ac1b04007986 */ /* 0x000fe4000c101904 */
[----:B------:R-:W4:Y:S02]  /*8a80*/  LDC.64 R20, c[0x0][0xa58] ;  /* 0x00029600ff147b82 */ /* 0x000f240000000a00 */
[----:B---3--:R-:W-:Y:S04]  /*8a90*/  STG.E desc[UR4][R4.64+0x6b0], R28 ;  /* 0x0006b01c04007986 */ /* 0x008fe8000c101904 */
[----:B------:R-:W-:Y:S02]  /*8aa0*/  STG.E desc[UR4][R4.64+0x6b4], R29 ;  /* 0x0006b41d04007986 */ /* 0x000fe4000c101904 */
[----:B------:R-:W3:Y:S02]  /*8ab0*/  LDC.64 R10, c[0x0][0xa60] ;  /* 0x00029800ff0a7b82 */ /* 0x000ee40000000a00 */
[----:B0-----:R-:W-:Y:S04]  /*8ac0*/  STG.E desc[UR4][R4.64+0x6b8], R8 ;  /* 0x0006b80804007986 */ /* 0x001fe8000c101904 */
[----:B------:R0:W-:Y:S02]  /*8ad0*/  STG.E desc[UR4][R4.64+0x6bc], R9 ;  /* 0x0006bc0904007986 */ /* 0x0001e4000c101904 */
[----:B------:R-:W1:Y:S02]  /*8ae0*/  LDC.64 R12, c[0x0][0xa68] ;  /* 0x00029a00ff0c7b82 */ /* 0x000e640000000a00 */
[----:B--2---:R-:W-:Y:S04]  /*8af0*/  STG.E desc[UR4][R4.64+0x6c0], R22 ;  /* 0x0006c01604007986 */ /* 0x004fe8000c101904 */
[----:B------:R-:W-:Y:S02]  /*8b00*/  STG.E desc[UR4][R4.64+0x6c4], R23 ;  /* 0x0006c41704007986 */ /* 0x000fe4000c101904 */
[----:B------:R-:W2:Y:S02]  /*8b10*/  LDC.64 R14, c[0x0][0xa70] ;  /* 0x00029c00ff0e7b82 */ /* 0x000ea40000000a00 */
[----:B----4-:R-:W-:Y:S04]  /*8b20*/  STG.E desc[UR4][R4.64+0x6c8], R20 ;  /* 0x0006c81404007986 */ /* 0x010fe8000c101904 */
[----:B------:R-:W-:Y:S02]  /*8b30*/  STG.E desc[UR4][R4.64+0x6cc], R21 ;  /* 0x0006cc1504007986 */ /* 0x000fe4000c101904 */
[----:B------:R-:W4:Y:S02]  /*8b40*/  LDC.64 R6, c[0x0][0xa78] ;  /* 0x00029e00ff067b82 */ /* 0x000f240000000a00 */
[----:B---3--:R-:W-:Y:S04]  /*8b50*/  STG.E desc[UR4][R4.64+0x6d0], R10 ;  /* 0x0006d00a04007986 */ /* 0x008fe8000c101904 */
[----:B------:R3:W-:Y:S02]  /*8b60*/  STG.E desc[UR4][R4.64+0x6d4], R11 ;  /* 0x0006d40b04007986 */ /* 0x0007e4000c101904 */
[----:B-----5:R-:W5:Y:S02]  /*8b70*/  LDC.64 R16, c[0x0][0xa80] ;  /* 0x0002a000ff107b82 */ /* 0x020f640000000a00 */
[----:B-1----:R-:W-:Y:S04]  /*8b80*/  STG.E desc[UR4][R4.64+0x6d8], R12 ;  /* 0x0006d80c04007986 */ /* 0x002fe8000c101904 */
[----:B------:R1:W-:Y:S02]  /*8b90*/  STG.E desc[UR4][R4.64+0x6dc], R13 ;  /* 0x0006dc0d04007986 */ /* 0x0003e4000c101904 */
[----:B------:R-:W3:Y:S02]  /*8ba0*/  LDC.64 R24, c[0x0][0xa88] ;  /* 0x0002a200ff187b82 */ /* 0x000ee40000000a00 */
[----:B--2---:R-:W-:Y:S04]  /*8bb0*/  STG.E desc[UR4][R4.64+0x6e0], R14 ;  /* 0x0006e00e04007986 */ /* 0x004fe8000c101904 */
[----:B------:R2:W-:Y:S02]  /*8bc0*/  STG.E desc[UR4][R4.64+0x6e4], R15 ;  /* 0x0006e40f04007986 */ /* 0x0005e4000c101904 */
[----:B0-----:R-:W0:Y:S02]  /*8bd0*/  LDC.64 R8, c[0x0][0xa90] ;  /* 0x0002a400ff087b82 */ /* 0x001e240000000a00 */
[----:B----4-:R-:W-:Y:S04]  /*8be0*/  STG.E desc[UR4][R4.64+0x6e8], R6 ;  /* 0x0006e80604007986 */ /* 0x010fe8000c101904 */
[----:B------:R4:W-:Y:S02]  /*8bf0*/  STG.E desc[UR4][R4.64+0x6ec], R7 ;  /* 0x0006ec0704007986 */ /* 0x0009e4000c101904 */
[----:B------:R-:W1:Y:S02]  /*8c00*/  LDC.64 R26, c[0x0][0xa98] ;  /* 0x0002a600ff1a7b82 */ /* 0x000e640000000a00 */
[----:B-----5:R-:W-:Y:S04]  /*8c10*/  STG.E desc[UR4][R4.64+0x6f0], R16 ;  /* 0x0006f01004007986 */ /* 0x020fe8000c101904 */
[----:B------:R-:W-:Y:S02]  /*8c20*/  STG.E desc[UR4][R4.64+0x6f4], R17 ;  /* 0x0006f41104007986 */ /* 0x000fe4000c101904 */
[----:B------:R-:W5:Y:S02]  /*8c30*/  LDC.64 R28, c[0x0][0xaa0] ;  /* 0x0002a800ff1c7b82 */ /* 0x000f640000000a00 */
[----:B---3--:R-:W-:Y:S04]  /*8c40*/  STG.E desc[UR4][R4.64+0x6f8], R24 ;  /* 0x0006f81804007986 */ /* 0x008fe8000c101904 */
[----:B------:R-:W-:Y:S02]  /*8c50*/  STG.E desc[UR4][R4.64+0x6fc], R25 ;  /* 0x0006fc1904007986 */ /* 0x000fe4000c101904 */
[----:B------:R-:W3:Y:S02]  /*8c60*/  LDC.64 R10, c[0x0][0xaa8] ;  /* 0x0002aa00ff0a7b82 */ /* 0x000ee40000000a00 */
[----:B0-----:R-:W-:Y:S04]  /*8c70*/  STG.E desc[UR4][R4.64+0x700], R8 ;  /* 0x0007000804007986 */ /* 0x001fe8000c101904 */
[----:B------:R0:W-:Y:S02]  /*8c80*/  STG.E desc[UR4][R4.64+0x704], R9 ;  /* 0x0007040904007986 */ /* 0x0001e4000c101904 */
[----:B------:R-:W4:Y:S02]  /*8c90*/  LDC.64 R22, c[0x0][0xab0] ;  /* 0x0002ac00ff167b82 */ /* 0x000f240000000a00 */
[----:B-1----:R-:W-:Y:S04]  /*8ca0*/  STG.E desc[UR4][R4.64+0x708], R26 ;  /* 0x0007081a04007986 */ /* 0x002fe8000c101904 */
[----:B------:R-:W-:Y:S02]  /*8cb0*/  STG.E desc[UR4][R4.64+0x70c], R27 ;  /* 0x00070c1b04007986 */ /* 0x000fe4000c101904 */
[----:B------:R-:W1:Y:S02]  /*8cc0*/  LDC.64 R20, c[0x0][0xab8] ;  /* 0x0002ae00ff147b82 */ /* 0x000e640000000a00 */
[----:B-----5:R-:W-:Y:S04]  /*8cd0*/  STG.E desc[UR4][R4.64+0x710], R28 ;  /* 0x0007101c04007986 */ /* 0x020fe8000c101904 */
[----:B------:R-:W-:Y:S02]  /*8ce0*/  STG.E desc[UR4][R4.64+0x714], R29 ;  /* 0x0007141d04007986 */ /* 0x000fe4000c101904 */
[----:B------:R-:W5:Y:S02]  /*8cf0*/  LDC.64 R12, c[0x0][0xac0] ;  /* 0x0002b000ff0c7b82 */ /* 0x000f640000000a00 */
[----:B---3--:R-:W-:Y:S04]  /*8d00*/  STG.E desc[UR4][R4.64+0x718], R10 ;  /* 0x0007180a04007986 */ /* 0x008fe8000c101904 */
[----:B------:R3:W-:Y:S02]  /*8d10*/  STG.E desc[UR4][R4.64+0x71c], R11 ;  /* 0x00071c0b04007986 */ /* 0x0007e4000c101904 */
[----:B--2---:R-:W2:Y:S02]  /*8d20*/  LDC.64 R14, c[0x0][0xac8] ;  /* 0x0002b200ff0e7b82 */ /* 0x004ea40000000a00 */
[----:B----4-:R-:W-:Y:S04]  /*8d30*/  STG.E desc[UR4][R4.64+0x720], R22 ;  /* 0x0007201604007986 */ /* 0x010fe8000c101904 */
[----:B------:R-:W-:Y:S02]  /*8d40*/  STG.E desc[UR4][R4.64+0x724], R23 ;  /* 0x0007241704007986 */ /* 0x000fe4000c101904 */
[----:B------:R-:W4:Y:S02]  /*8d50*/  LDC.64 R6, c[0x0][0xad0] ;  /* 0x0002b400ff067b82 */ /* 0x000f240000000a00 */
[----:B-1----:R-:W-:Y:S04]  /*8d60*/  STG.E desc[UR4][R4.64+0x728], R20 ;  /* 0x0007281404007986 */ /* 0x002fe8000c101904 */
[----:B------:R1:W-:Y:S02]  /*8d70*/  STG.E desc[UR4][R4.64+0x72c], R21 ;  /* 0x00072c1504007986 */ /* 0x0003e4000c101904 */
[----:B0-----:R-:W0:Y:S02]  /*8d80*/  LDC.64 R8, c[0x0][0xad8] ;  /* 0x0002b600ff087b82 */ /* 0x001e240000000a00 */
[----:B-----5:R-:W-:Y:S04]  /*8d90*/  STG.E desc[UR4][R4.64+0x730], R12 ;  /* 0x0007300c04007986 */ /* 0x020fe8000c101904 */
[----:B------:R5:W-:Y:S02]  /*8da0*/  STG.E desc[UR4][R4.64+0x734], R13 ;  /* 0x0007340d04007986 */ /* 0x000be4000c101904 */
[----:B------:R-:W1:Y:S02]  /*8db0*/  LDC.64 R16, c[0x0][0xae0] ;  /* 0x0002b800ff107b82 */ /* 0x000e640000000a00 */
[----:B--2---:R-:W-:Y:S04]  /*8dc0*/  STG.E desc[UR4][R4.64+0x738], R14 ;  /* 0x0007380e04007986 */ /* 0x004fe8000c101904 */
[----:B------:R-:W-:Y:S02]  /*8dd0*/  STG.E desc[UR4][R4.64+0x73c], R15 ;  /* 0x00073c0f04007986 */ /* 0x000fe4000c101904 */
[----:B------:R-:W2:Y:S02]  /*8de0*/  LDC.64 R24, c[0x0][0xae8] ;  /* 0x0002ba00ff187b82 */ /* 0x000ea40000000a00 */
[----:B----4-:R-:W-:Y:S04]  /*8df0*/  STG.E desc[UR4][R4.64+0x740], R6 ;  /* 0x0007400604007986 */ /* 0x010fe8000c101904 */
[----:B------:R4:W-:Y:S02]  /*8e00*/  STG.E desc[UR4][R4.64+0x744], R7 ;  /* 0x0007440704007986 */ /* 0x0009e4000c101904 */
[----:B---3--:R-:W3:Y:S02]  /*8e10*/  LDC.64 R10, c[0x0][0xaf0] ;  /* 0x0002bc00ff0a7b82 */ /* 0x008ee40000000a00 */
[----:B0-----:R-:W-:Y:S04]  /*8e20*/  STG.E desc[UR4][R4.64+0x748], R8 ;  /* 0x0007480804007986 */ /* 0x001fe8000c101904 */
[----:B------:R0:W-:Y:S02]  /*8e30*/  STG.E desc[UR4][R4.64+0x74c], R9 ;  /* 0x00074c0904007986 */ /* 0x0001e4000c101904 */
[----:B------:R-:W4:Y:S02]  /*8e40*/  LDC.64 R26, c[0x0][0xaf8] ;  /* 0x0002be00ff1a7b82 */ /* 0x000f240000000a00 */
[----:B-1----:R-:W-:Y:S04]  /*8e50*/  STG.E desc[UR4][R4.64+0x750], R16 ;  /* 0x0007501004007986 */ /* 0x002fe8000c101904 */
[----:B------:R1:W-:Y:S02]  /*8e60*/  STG.E desc[UR4][R4.64+0x754], R17 ;  /* 0x0007541104007986 */ /* 0x0003e4000c101904 */
[----:B------:R-:W0:Y:S02]  /*8e70*/  LDC.64 R28, c[0x0][0xb00] ;  /* 0x0002c000ff1c7b82 */ /* 0x000e240000000a00 */
[----:B--2---:R-:W-:Y:S04]  /*8e80*/  STG.E desc[UR4][R4.64+0x758], R24 ;  /* 0x0007581804007986 */ /* 0x004fe8000c101904 */
[----:B------:R2:W-:Y:S02]  /*8e90*/  STG.E desc[UR4][R4.64+0x75c], R25 ;  /* 0x00075c1904007986 */ /* 0x0005e4000c101904 */
[----:B------:R-:W1:Y:S02]  /*8ea0*/  LDC.64 R20, c[0x0][0xb08] ;  /* 0x0002c200ff147b82 */ /* 0x000e640000000a00 */
[----:B---3--:R-:W-:Y:S04]  /*8eb0*/  STG.E desc[UR4][R4.64+0x760], R10 ;  /* 0x0007600a04007986 */ /* 0x008fe8000c101904 */
[----:B------:R-:W-:Y:S02]  /*8ec0*/  STG.E desc[UR4][R4.64+0x764], R11 ;  /* 0x0007640b04007986 */ /* 0x000fe4000c101904 */
[----:B-----5:R-:W3:Y:S02]  /*8ed0*/  LDC.64 R12, c[0x0][0xb10] ;  /* 0x0002c400ff0c7b82 */ /* 0x020ee40000000a00 */
[----:B----4-:R-:W-:Y:S04]  /*8ee0*/  STG.E desc[UR4][R4.64+0x768], R26 ;  /* 0x0007681a04007986 */ /* 0x010fe8000c101904 */
[----:B------:R-:W-:Y:S02]  /*8ef0*/  STG.E desc[UR4][R4.64+0x76c], R27 ;  /* 0x00076c1b04007986 */ /* 0x000fe4000c101904 */
[----:B------:R-:W4:Y:S02]  /*8f00*/  LDC.64 R22, c[0x0][0xb18] ;  /* 0x0002c600ff167b82 */ /* 0x000f240000000a00 */
[----:B0-----:R-:W-:Y:S04]  /*8f10*/  STG.E desc[UR4][R4.64+0x770], R28 ;  /* 0x0007701c04007986 */ /* 0x001fe8000c101904 */
[----:B------:R-:W-:Y:S02]  /*8f20*/  STG.E desc[UR4][R4.64+0x774], R29 ;  /* 0x0007741d04007986 */ /* 0x000fe4000c101904 */
[----:B------:R-:W0:Y:S02]  /*8f30*/  LDC.64 R6, c[0x0][0xb20] ;  /* 0x0002c800ff067b82 */ /* 0x000e240000000a00 */
[----:B-1----:R-:W-:Y:S04]  /*8f40*/  STG.E desc[UR4][R4.64+0x778], R20 ;  /* 0x0007781404007986 */ /* 0x002fe8000c101904 */
[----:B------:R-:W-:Y:S02]  /*8f50*/  STG.E desc[UR4][R4.64+0x77c], R21 ;  /* 0x00077c1504007986 */ /* 0x000fe4000c101904 */
[----:B------:R-:W1:Y:S02]  /*8f60*/  LDC.64 R14, c[0x0][0xb28] ;  /* 0x0002ca00ff0e7b82 */ /* 0x000e640000000a00 */
[----:B---3--:R-:W-:Y:S04]  /*8f70*/  STG.E desc[UR4][R4.64+0x780], R12 ;  /* 0x0007800c04007986 */ /* 0x008fe8000c101904 */
[----:B------:R3:W-:Y:S02]  /*8f80*/  STG.E desc[UR4][R4.64+0x784], R13 ;  /* 0x0007840d04007986 */ /* 0x0007e4000c101904 */
[----:B------:R-:W5:Y:S02]  /*8f90*/  LDC.64 R8, c[0x0][0xb30] ;  /* 0x0002cc00ff087b82 */ /* 0x000f640000000a00 */
[----:B----4-:R-:W-:Y:S04]  /*8fa0*/  STG.E desc[UR4][R4.64+0x788], R22 ;  /* 0x0007881604007986 */ /* 0x010fe8000c101904 */
[----:B------:R-:W-:Y:S02]  /*8fb0*/  STG.E desc[UR4][R4.64+0x78c], R23 ;  /* 0x00078c1704007986 */ /* 0x000fe4000c101904 */
[----:B------:R-:W4:Y:S02]  /*8fc0*/  LDC.64 R16, c[0x0][0xb38] ;  /* 0x0002ce00ff107b82 */ /* 0x000f240000000a00 */
[----:B0-----:R-:W-:Y:S04]  /*8fd0*/  STG.E desc[UR4][R4.64+0x790], R6 ;  /* 0x0007900604007986 */ /* 0x001fe8000c101904 */
[----:B------:R0:W-:Y:S02]  /*8fe0*/  STG.E desc[UR4][R4.64+0x794], R7 ;  /* 0x0007940704007986 */ /* 0x0001e4000c101904 */
[----:B--2---:R-:W2:Y:S02]  /*8ff0*/  LDC.64 R24, c[0x0][0xb40] ;  /* 0x0002d000ff187b82 */ /* 0x004ea40000000a00 */
[----:B-1----:R-:W-:Y:S04]  /*9000*/  STG.E desc[UR4][R4.64+0x798], R14 ;  /* 0x0007980e04007986 */ /* 0x002fe8000c101904 */
[----:B------:R1:W-:Y:S02]  /*9010*/  STG.E desc[UR4][R4.64+0x79c], R15 ;  /* 0x00079c0f04007986 */ /* 0x0003e4000c101904 */
[----:B---3--:R-:W3:Y:S02]  /*9020*/  LDC.64 R12, c[0x0][0xb48] ;  /* 0x0002d200ff0c7b82 */ /* 0x008ee40000000a00 */
[----:B-----5:R5:W-:Y:S04]  /*9030*/  STG.E desc[UR4][R4.64+0x7a0], R8 ;  /* 0x0007a00804007986 */ /* 0x020be8000c101904 */
[----:B------:R5:W-:Y:S02]  /*9040*/  STG.E desc[UR4][R4.64+0x7a4], R9 ;  /* 0x0007a40904007986 */ /* 0x000be4000c101904 */
[----:B------:R-:W1:Y:S02]  /*9050*/  LDC.64 R10, c[0x0][0xb50] ;  /* 0x0002d400ff0a7b82 */ /* 0x000e640000000a00 */
[----:B----4-:R5:W-:Y:S04]  /*9060*/  STG.E desc[UR4][R4.64+0x7a8], R16 ;  /* 0x0007a81004007986 */ /* 0x010be8000c101904 */
[----:B------:R5:W-:Y:S02]  /*9070*/  STG.E desc[UR4][R4.64+0x7ac], R17 ;  /* 0x0007ac1104007986 */ /* 0x000be4000c101904 */
[----:B------:R-:W4:Y:S02]  /*9080*/  LDC.64 R26, c[0x0][0xb58] ;  /* 0x0002d600ff1a7b82 */ /* 0x000f240000000a00 */
[----:B--2---:R5:W-:Y:S04]  /*9090*/  STG.E desc[UR4][R4.64+0x7b0], R24 ;  /* 0x0007b01804007986 */ /* 0x004be8000c101904 */
[----:B------:R5:W-:Y:S02]  /*90a0*/  STG.E desc[UR4][R4.64+0x7b4], R25 ;  /* 0x0007b41904007986 */ /* 0x000be4000c101904 */
[----:B------:R-:W2:Y:S02]  /*90b0*/  LDC.64 R20, c[0x0][0xb60] ;  /* 0x0002d800ff147b82 */ /* 0x000ea40000000a00 */
[----:B---3--:R5:W-:Y:S04]  /*90c0*/  STG.E desc[UR4][R4.64+0x7b8], R12 ;  /* 0x0007b80c04007986 */ /* 0x008be8000c101904 */
[----:B------:R5:W-:Y:S02]  /*90d0*/  STG.E desc[UR4][R4.64+0x7bc], R13 ;  /* 0x0007bc0d04007986 */ /* 0x000be4000c101904 */
[----:B0-----:R-:W0:Y:S02]  /*90e0*/  LDC.64 R6, c[0x0][0xb68] ;  /* 0x0002da00ff067b82 */ /* 0x001e240000000a00 */
[----:B-1----:R5:W-:Y:S04]  /*90f0*/  STG.E desc[UR4][R4.64+0x7c0], R10 ;  /* 0x0007c00a04007986 */ /* 0x002be8000c101904 */
[----:B------:R5:W-:Y:S02]  /*9100*/  STG.E desc[UR4][R4.64+0x7c4], R11 ;  /* 0x0007c40b04007986 */ /* 0x000be4000c101904 */
[----:B------:R-:W1:Y:S02]  /*9110*/  LDC.64 R28, c[0x0][0xb70] ;  /* 0x0002dc00ff1c7b82 */ /* 0x000e640000000a00 */
[----:B----4-:R5:W-:Y:S04]  /*9120*/  STG.E desc[UR4][R4.64+0x7c8], R26 ;  /* 0x0007c81a04007986 */ /* 0x010be8000c101904 */
[----:B------:R5:W-:Y:S02]  /*9130*/  STG.E desc[UR4][R4.64+0x7cc], R27 ;  /* 0x0007cc1b04007986 */ /* 0x000be4000c101904 */
[----:B------:R-:W3:Y:S02]  /*9140*/  LDC.64 R22, c[0x0][0xb78] ;  /* 0x0002de00ff167b82 */ /* 0x000ee40000000a00 */
[----:B--2---:R5:W-:Y:S04]  /*9150*/  STG.E desc[UR4][R4.64+0x7d0], R20 ;  /* 0x0007d01404007986 */ /* 0x004be8000c101904 */
[----:B------:R5:W-:Y:S02]  /*9160*/  STG.E desc[UR4][R4.64+0x7d4], R21 ;  /* 0x0007d41504007986 */ /* 0x000be4000c101904 */
[----:B------:R-:W2:Y:S02]  /*9170*/  LDC.64 R14, c[0x0][0xb80] ;  /* 0x0002e000ff0e7b82 */ /* 0x000ea40000000a00 */
[----:B0-----:R5:W-:Y:S04]  /*9180*/  STG.E desc[UR4][R4.64+0x7d8], R6 ;  /* 0x0007d80604007986 */ /* 0x001be8000c101904 */
[----:B------:R5:W-:Y:S04]  /*9190*/  STG.E desc[UR4][R4.64+0x7dc], R7 ;  /* 0x0007dc0704007986 */ /* 0x000be8000c101904 */
[----:B-1----:R5:W-:Y:S04]  /*91a0*/  STG.E desc[UR4][R4.64+0x7e0], R28 ;  /* 0x0007e01c04007986 */ /* 0x002be8000c101904 */
[----:B------:R5:W-:Y:S04]  /*91b0*/  STG.E desc[UR4][R4.64+0x7e4], R29 ;  /* 0x0007e41d04007986 */ /* 0x000be8000c101904 */
[----:B---3--:R5:W-:Y:S04]  /*91c0*/  STG.E desc[UR4][R4.64+0x7e8], R22 ;  /* 0x0007e81604007986 */ /* 0x008be8000c101904 */
[----:B------:R5:W-:Y:S04]  /*91d0*/  STG.E desc[UR4][R4.64+0x7ec], R23 ;  /* 0x0007ec1704007986 */ /* 0x000be8000c101904 */
[----:B--2---:R5:W-:Y:S04]  /*91e0*/  STG.E desc[UR4][R4.64+0x7f0], R14 ;  /* 0x0007f00e04007986 */ /* 0x004be8000c101904 */
[----:B------:R5:W-:Y:S02]  /*91f0*/  STG.E desc[UR4][R4.64+0x7f4], R15 ;  /* 0x0007f40f04007986 */ /* 0x000be4000c101904 */
.L_x_2:
[----:B------:R-:W-:Y:S05]  /*9200*/  BSYNC.RECONVERGENT B0 ;  /* 0x0000000000007941 */ /* 0x000fea0003800200 */
.L_x_1:
[----:B------:R-:W-:Y:S05]  /*9210*/  @!P1 EXIT ;  /* 0x000000000000994d */ /* 0x000fea0003800000 */
[----:B------:R-:W0:Y:S01]  /*9220*/  LDCU.64 UR6, c[0x0][0x388] ;  /* 0x00007100ff0677ac */ /* 0x000e220008000a00 */
[----:B-----5:R-:W1:Y:S01]  /*9230*/  LDC.64 R12, c[0x0][0x390] ;  /* 0x0000e400ff0c7b82 */ /* 0x020e620000000a00 */
        /* <DEDUP_REMOVED lines=15> */
[----:B------:R-:W1:Y:S02]  /*9330*/  LDC.64 R6, c[0x0][0x3c8] ;  /* 0x0000f200ff067b82 */ /* 0x000e640000000a00 */
[----:B0-----:R-:W-:Y:S04]  /*9340*/  STG.E desc[UR4][R2.64+0x80010], R20 ;  /* 0x0800101402007986 */ /* 0x001fe8000c101904 */
[----:B------:R0:W-:Y:S02]  /*9350*/  STG.E desc[UR4][R2.64+0x80014], R21 ;  /* 0x0800141502007986 */ /* 0x0001e4000c101904 */
[----:B------:R-:W2:Y:S02]  /*9360*/  LDC.64 R4, c[0x0][0x3d0] ;  /* 0x0000f400ff047b82 */ /* 0x000ea40000000a00 */
[----:B----4-:R-:W-:Y:S04]  /*9370*/  STG.E desc[UR4][R2.64+0x80018], R24 ;  /* 0x0800181802007986 */ /* 0x010fe8000c101904 */
[----:B------:R4:W-:Y:S02]  /*9380*/  STG.E desc[UR4][R2.64+0x8001c], R25 ;  /* 0x08001c1902007986 */ /* 0x0009e4000c101904 */
[----:B------:R-:W3:Y:S02]  /*9390*/  LDC.64 R8, c[0x0][0x3e0] ;  /* 0x0000f800ff087b82 */ /* 0x000ee40000000a00 */
[----:B-----5:R-:W-:Y:S04]  /*93a0*/  STG.E desc[UR4][R2.64+0x80030], R22 ;  /* 0x0800301602007986 */ /* 0x020fe8000c101904 */
[----:B------:R5:W-:Y:S02]  /*93b0*/  STG.E desc[UR4][R2.64+0x80034], R23 ;  /* 0x0800341702007986 */ /* 0x000be4000c101904 */
        /* <DEDUP_REMOVED lines=254> */
[----:B------:R-:W-:Y:S02]  /*a3a0*/  STG.E desc[UR4][R2.64+0x802ac], R29 ;  /* 0x0802ac1d02007986 */ /* 0x000fe4000c101904 */
[----:B------:R-:W1:Y:S02]  /*a3b0*/  LDC.64 R22, c[0x0][0x680] ;  /* 0x0001a000ff167b82 */ /* 0x000e640000000a00 */
[----:B--2---:R-:W-:Y:S04]  /*a3c0*/  STG.E desc[UR4][R2.64+0x802c8], R26 ;  /* 0x0802c81a02007986 */ /* 0x004fe8000c101904 */
        /* <DEDUP_REMOVED lines=10> */
[----:B------:R-:W3:Y:S02]  /*a470*/  LDC.64 R10, c[0x0][0x6a0] ;  /* 0x0001a800ff0a7b82 */ /* 0x000ee40000000a00 */
[----:B--2---:R-:W-:Y:S04]  /*a480*/  STG.E desc[UR4][R2.64+0x802f8], R6 ;  /* 0x0802f80602007986 */ /* 0x004fe8000c101904 */
[----:B------:R2:W-:Y:S02]  /*a490*/  STG.E desc[UR4][R2.64+0x802fc], R7 ;  /* 0x0802fc0702007986 */ /* 0x0005e4000c101904 */
[----:B------:R-:W0:Y:S02]  /*a4a0*/  LDC.64 R12, c[0x0][0x6a8] ;  /* 0x0001aa00ff0c7b82 */ /* 0x000e240000000a00 */
[----:B----4-:R-:W-:Y:S04]  /*a4b0*/  STG.E desc[UR4][R2.64+0x80300], R4 ;  /* 0x0803000402007986 */ /* 0x010fe8000c101904 */
[----:B------:R4:W-:Y:S02]  /*a4c0*/  STG.E desc[UR4][R2.64+0x80304], R5 ;  /* 0x0803040502007986 */ /* 0x0009e4000c101904 */
[----:B------:R-:W1:Y:S02]  /*a4d0*/  LDC.64 R14, c[0x0][0x6b0] ;  /* 0x0001ac00ff0e7b82 */ /* 0x000e640000000a00 */
[----:B-----5:R-:W-:Y:S04]  /*a4e0*/  STG.E desc[UR4][R2.64+0x80308], R8 ;  /* 0x0803080802007986 */ /* 0x020fe8000c101904 */
[----:B------:R5:W-:Y:S02]  /*a4f0*/  STG.E desc[UR4][R2.64+0x8030c], R9 ;  /* 0x08030c0902007986 */ /* 0x000be4000c101904 */
        /* <DEDUP_REMOVED lines=29> */
[----:B------:R-:W-:Y:S02]  /*a6d0*/  STG.E desc[UR4][R2.64+0x80364], R7 ;  /* 0x0803640702007986 */ /* 0x000fe4000c101904 */
[----:B------:R-:W2:Y:S02]  /*a6e0*/  LDC.64 R12, c[0x0][0x710] ;  /* 0x0001c400ff0c7b82 */ /* 0x000ea40000000a00 */
[----:B----4-:R-:W-:Y:S04]  /*a6f0*/  STG.E desc[UR4][R2.64+0x80368], R4 ;  /* 0x0803680402007986 */ /* 0x010fe8000c101904 */
[----:B------:R4:W-:Y:S02]  /*a700*/  STG.E desc[UR4][R2.64+0x8036c], R5 ;  /* 0x08036c0502007986 */ /* 0x0009e4000c101904 */
[----:B------:R-:W0:Y:S02]  /*a710*/  LDC.64 R14, c[0x0][0x718] ;  /* 0x0001c600ff0e7b82 */ /* 0x000e240000000a00 */
[----:B-----5:R-:W-:Y:S04]  /*a720*/  STG.E desc[UR4][R2.64+0x80370], R8 ;  /* 0x0803700802007986 */ /* 0x020fe8000c101904 */
[----:B------:R5:W-:Y:S02]  /*a730*/  STG.E desc[UR4][R2.64+0x80374], R9 ;  /* 0x0803740902007986 */ /* 0x000be4000c101904 */
[----:B------:R-:W1:Y:S02]  /*a740*/  LDC.64 R16, c[0x0][0x720] ;  /* 0x0001c800ff107b82 */ /* 0x000e640000000a00 */
[----:B---3--:R-:W-:Y:S04]  /*a750*/  STG.E desc[UR4][R2.64+0x80378], R10 ;  /* 0x0803780a02007986 */ /* 0x008fe8000c101904 */
[----:B------:R3:W-:Y:S02]  /*a760*/  STG.E desc[UR4][R2.64+0x8037c], R11 ;  /* 0x08037c0b02007986 */ /* 0x0007e4000c101904 */
[----:B------:R-:W4:Y:S02]  /*a770*/  LDC.64 R18, c[0x0][0x728] ;  /* 0x0001ca00ff127b82 */ /* 0x000f240000000a00 */
[----:B--2---:R-:W-:Y:S04]  /*a780*/  STG.E desc[UR4][R2.64+0x80380], R12 ;  /* 0x0803800c02007986 */ /* 0x004fe8000c101904 */
[----:B------:R2:W-:Y:S02]  /*a790*/  STG.E desc[UR4][R2.64+0x80384], R13 ;  /* 0x0803840d02007986 */ /* 0x0005e4000c101904 */
[----:B------:R-:W5:Y:S02]  /*a7a0*/  LDC.64 R20, c[0x0][0x730] ;  /* 0x0001cc00ff147b82 */ /* 0x000f640000000a00 */
[----:B0-----:R-:W-:Y:S04]  /*a7b0*/  STG.E desc[UR4][R2.64+0x80388], R14 ;  /* 0x0803880e02007986 */ /* 0x001fe8000c101904 */
[----:B------:R0:W-:Y:S02]  /*a7c0*/  STG.E desc[UR4][R2.64+0x8038c], R15 ;  /* 0x08038c0f02007986 */ /* 0x0001e4000c101904 */
[----:B------:R-:W3:Y:S02]  /*a7d0*/  LDC.64 R26, c[0x0][0x740] ;  /* 0x0001d000ff1a7b82 */ /* 0x000ee40000000a00 */
[----:B-1----:R-:W-:Y:S04]  /*a7e0*/  STG.E desc[UR4][R2.64+0x80390], R16 ;  /* 0x0803901002007986 */ /* 0x002fe8000c101904 */
[----:B------:R1:W-:Y:S02]  /*a7f0*/  STG.E desc[UR4][R2.64+0x80394], R17 ;  /* 0x0803941102007986 */ /* 0x0003e4000c101904 */
        /* <DEDUP_REMOVED lines=164> */
[----:B------:R-:W-:Y:S02]  /*b240*/  STG.E desc[UR4][R2.64+0x80544], R27 ;  /* 0x0805441b02007986 */ /* 0x000fe4000c101904 */
[----:B------:R-:W4:Y:S02]  /*b250*/  LDC.64 R6, c[0x0][0x8f8] ;  /* 0x00023e00ff067b82 */ /* 0x000f240000000a00 */
[----:B-----5:R-:W-:Y:S04]  /*b260*/  STG.E desc[UR4][R2.64+0x80548], R24 ;  /* 0x0805481802007986 */ /* 0x020fe8000c101904 */
[----:B------:R5:W-:Y:S02]  /*b270*/  STG.E desc[UR4][R2.64+0x8054c], R25 ;  /* 0x08054c1902007986 */ /* 0x000be4000c101904 */
[----:B------:R-:W0:Y:S02]  /*b280*/  LDC.64 R8, c[0x0][0x900] ;  /* 0x00024000ff087b82 */ /* 0x000e240000000a00 */
[----:B---3--:R-:W-:Y:S04]  /*b290*/  STG.E desc[UR4][R2.64+0x80558], R22 ;  /* 0x0805581602007986 */ /* 0x008fe8000c101904 */
[----:B------:R3:W-:Y:S02]  /*b2a0*/  STG.E desc[UR4][R2.64+0x8055c], R23 ;  /* 0x08055c1702007986 */ /* 0x0007e4000c101904 */
[----:B------:R-:W1:Y:S02]  /*b2b0*/  LDC.64 R10, c[0x0][0x908] ;  /* 0x00024200ff0a7b82 */ /* 0x000e640000000a00 */
[----:B--2---:R-:W-:Y:S04]  /*b2c0*/  STG.E desc[UR4][R2.64+0x80560], R4 ;  /* 0x0805600402007986 */ /* 0x004fe8000c101904 */
[----:B------:R2:W-:Y:S02]  /*b2d0*/  STG.E desc[UR4][R2.64+0x80564], R5 ;  /* 0x0805640502007986 */ /* 0x0005e4000c101904 */
[----:B------:R-:W5:Y:S02]  /*b2e0*/  LDC.64 R12, c[0x0][0x910] ;  /* 0x00024400ff0c7b82 */ /* 0x000f640000000a00 */
[----:B----4-:R-:W-:Y:S04]  /*b2f0*/  STG.E desc[UR4][R2.64+0x80568], R6 ;  /* 0x0805680602007986 */ /* 0x010fe8000c101904 */
[----:B------:R4:W-:Y:S02]  /*b300*/  STG.E desc[UR4][R2.64+0x8056c], R7 ;  /* 0x08056c0702007986 */ /* 0x0009e4000c101904 */
[----:B------:R-:W3:Y:S02]  /*b310*/  LDC.64 R14, c[0x0][0x918] ;  /* 0x00024600ff0e7b82 */ /* 0x000ee40000000a00 */
[----:B0-----:R-:W-:Y:S04]  /*b320*/  STG.E desc[UR4][R2.64+0x80570], R8 ;  /* 0x0805700802007986 */ /* 0x001fe8000c101904 */
[----:B------:R0:W-:Y:S02]  /*b330*/  STG.E desc[UR4][R2.64+0x80574], R9 ;  /* 0x0805740902007986 */ /* 0x0001e4000c101904 */
[----:B------:R-:W2:Y:S02]  /*b340*/  LDC.64 R16, c[0x0][0x920] ;  /* 0x00024800ff107b82 */ /* 0x000ea40000000a00 */
[----:B-1----:R-:W-:Y:S04]  /*b350*/  STG.E desc[UR4][R2.64+0x80578], R10 ;  /* 0x0805780a02007986 */ /* 0x002fe8000c101904 */
[----:B------:R1:W-:Y:S02]  /*b360*/  STG.E desc[UR4][R2.64+0x8057c], R11 ;  /* 0x08057c0b02007986 */ /* 0x0003e4000c101904 */
        /* <DEDUP_REMOVED lines=23> */
[----:B------:R-:W-:Y:S02]  /*b4e0*/  STG.E desc[UR4][R2.64+0x805b4], R27 ;  /* 0x0805b41b02007986 */ /* 0x000fe4000c101904 */
[----:B------:R-:W3:Y:S02]  /*b4f0*/  LDC.64 R8, c[0x0][0x968] ;  /* 0x00025a00ff087b82 */ /* 0x000ee40000000a00 */
[----:B--2---:R-:W-:Y:S04]  /*b500*/  STG.E desc[UR4][R2.64+0x805b8], R22 ;  /* 0x0805b81602007986 */ /* 0x004fe8000c101904 */
[----:B------:R2:W-:Y:S02]  /*b510*/  STG.E desc[UR4][R2.64+0x805bc], R23 ;  /* 0x0805bc1702007986 */ /* 0x0005e4000c101904 */
[----:B------:R-:W1:Y:S02]  /*b520*/  LDC.64 R10, c[0x0][0x970] ;  /* 0x00025c00ff0a7b82 */ /* 0x000e640000000a00 */
[----:B----4-:R-:W-:Y:S04]  /*b530*/  STG.E desc[UR4][R2.64+0x805c0], R4 ;  /* 0x0805c00402007986 */ /* 0x010fe8000c101904 */
[----:B------:R4:W-:Y:S02]  /*b540*/  STG.E desc[UR4][R2.64+0x805c4], R5 ;  /* 0x0805c40502007986 */ /* 0x0009e4000c101904 */
[----:B------:R-:W5:Y:S02]  /*b550*/  LDC.64 R12, c[0x0][0x978] ;  /* 0x00025e00ff0c7b82 */ /* 0x000f640000000a00 */
[----:B0-----:R-:W-:Y:S04]  /*b560*/  STG.E desc[UR4][R2.64+0x805c8], R6 ;  /* 0x0805c80602007986 */ /* 0x001fe8000c101904 */
[----:B------:R0:W-:Y:S02]  /*b570*/  STG.E desc[UR4][R2.64+0x805cc], R7 ;  /* 0x0805cc0702007986 */ /* 0x0001e4000c101904 */
[----:B------:R-:W2:Y:S02]  /*b580*/  LDC.64 R14, c[0x0][0x980] ;  /* 0x00026000ff0e7b82 */ /* 0x000ea40000000a00 */
[----:B---3--:R-:W-:Y:S04]  /*b590*/  STG.E desc[UR4][R2.64+0x805d8], R8 ;  /* 0x0805d80802007986 */ /* 0x008fe8000c101904 */
[----:B------:R3:W-:Y:S02]  /*b5a0*/  STG.E desc[UR4][R2.64+0x805dc], R9 ;  /* 0x0805dc0902007986 */ /* 0x0007e4000c101904 */
[----:B------:R-:W4:Y:S02]  /*b5b0*/  LDC.64 R16, c[0x0][0x988] ;  /* 0x00026200ff107b82 */ /* 0x000f240000000a00 */
[----:B-1----:R-:W-:Y:S04]  /*b5c0*/  STG.E desc[UR4][R2.64+0x805e0], R10 ;  /* 0x0805e00a02007986 */ /* 0x002fe8000c101904 */
[----:B------:R1:W-:Y:S02]  /*b5d0*/  STG.E desc[UR4][R2.64+0x805e4], R11 ;  /* 0x0805e40b02007986 */ /* 0x0003e4000c101904 */
[----:B------:R-:W0:Y:S02]  /*b5e0*/  LDC.64 R18, c[0x0][0x990] ;  /* 0x00026400ff127b82 */ /* 0x000e240000000a00 */
[----:B-----5:R-:W-:Y:S04]  /*b5f0*/  STG.E desc[UR4][R2.64+0x805e8], R12 ;  /* 0x0805e80c02007986 */ /* 0x020fe8000c101904 */
[----:B------:R5:W-:Y:S02]  /*b600*/  STG.E desc[UR4][R2.64+0x805ec], R13 ;  /* 0x0805ec0d02007986 */ /* 0x000be4000c101904 */
        /* <DEDUP_REMOVED lines=29> */
[----:B------:R-:W-:Y:S02]  /*b7e0*/  STG.E desc[UR4][R2.64+0x80634], R27 ;  /* 0x0806341b02007986 */ /* 0x000fe4000c101904 */
[----:B------:R-:W3:Y:S02]  /*b7f0*/  LDC.64 R14, c[0x0][0x9e0] ;  /* 0x00027800ff0e7b82 */ /* 0x000ee40000000a00 */
[----:B-1----:R-:W-:Y:S04]  /*b800*/  STG.E desc[UR4][R2.64+0x80638], R8 ;  /* 0x0806380802007986 */ /* 0x002fe8000c101904 */
[----:B------:R1:W-:Y:S02]  /*b810*/  STG.E desc[UR4][R2.64+0x8063c], R9 ;  /* 0x08063c0902007986 */ /* 0x0003e4000c101904 */
[----:B------:R-:W4:Y:S02]  /*b820*/  LDC.64 R16, c[0x0][0x9e8] ;  /* 0x00027a00ff107b82 */ /* 0x000f240000000a00 */
[----:B-----5:R-:W-:Y:S04]  /*b830*/  STG.E desc[UR4][R2.64+0x80640], R10 ;  /* 0x0806400a02007986 */ /* 0x020fe8000c101904 */
[----:B------:R5:W-:Y:S02]  /*b840*/  STG.E desc[UR4][R2.64+0x80644], R11 ;  /* 0x0806440b02007986 */ /* 0x000be4000c101904 */
[----:B------:R-:W0:Y:S02]  /*b850*/  LDC.64 R18, c[0x0][0x9f0] ;  /* 0x00027c00ff127b82 */ /* 0x000e240000000a00 */
[----:B--2---:R-:W-:Y:S04]  /*b860*/  STG.E desc[UR4][R2.64+0x807f8], R12 ;  /* 0x0807f80c02007986 */ /* 0x004fe8000c101904 */
[----:B------:R2:W-:Y:S02]  /*b870*/  STG.E desc[UR4][R2.64+0x807fc], R13 ;  /* 0x0807fc0d02007986 */ /* 0x0005e4000c101904 */
[----:B------:R-:W1:Y:S02]  /*b880*/  LDC.64 R28, c[0x0][0x9d8] ;  /* 0x00027600ff1c7b82 */ /* 0x000e640000000a00 */
[----:B---3--:R-:W-:Y:S04]  /*b890*/  STG.E desc[UR4][R2.64+0x80650], R14 ;  /* 0x0806500e02007986 */ /* 0x008fe8000c101904 */
[----:B------:R3:W-:Y:S02]  /*b8a0*/  STG.E desc[UR4][R2.64+0x80654], R15 ;  /* 0x0806540f02007986 */ /* 0x0007e4000c101904 */
[----:B------:R-:W5:Y:S02]  /*b8b0*/  LDC.64 R20, c[0x0][0x9f8] ;  /* 0x00027e00ff147b82 */ /* 0x000f640000000a00 */
[----:B----4-:R-:W-:Y:S04]  /*b8c0*/  STG.E desc[UR4][R2.64+0x80658], R16 ;  /* 0x0806581002007986 */ /* 0x010fe8000c101904 */
[----:B------:R4:W-:Y:S02]  /*b8d0*/  STG.E desc[UR4][R2.64+0x8065c], R17 ;  /* 0x08065c1102007986 */ /* 0x0009e4000c101904 */
[----:B------:R-:W2:Y:S02]  /*b8e0*/  LDC.64 R24, c[0x0][0xa00] ;  /* 0x00028000ff187b82 */ /* 0x000ea40000000a00 */
[----:B0-----:R-:W-:Y:S04]  /*b8f0*/  STG.E desc[UR4][R2.64+0x80660], R18 ;  /* 0x0806601202007986 */ /* 0x001fe8000c101904 */
[----:B------:R0:W-:Y:S02]  /*b900*/  STG.E desc[UR4][R2.64+0x80664], R19 ;  /* 0x0806641302007986 */ /* 0x0001e4000c101904 */
        /* <DEDUP_REMOVED lines=41> */
[----:B------:R-:W-:Y:S02]  /*bba0*/  STG.E desc[UR4][R2.64+0x806cc], R29 ;  /* 0x0806cc1d02007986 */ /* 0x000fe4000c101904 */
[----:B------:R-:W5:Y:S02]  /*bbb0*/  LDC.64 R4, c[0x0][0xa78] ;  /* 0x00029e00ff047b82 */ /* 0x000f640000000a00 */
[----:B--2---:R-:W-:Y:S04]  /*bbc0*/  STG.E desc[UR4][R2.64+0x806d0], R20 ;  /* 0x0806d01402007986 */ /* 0x004fe8000c101904 */
[----:B------:R2:W-:Y:S02]  /*bbd0*/  STG.E desc[UR4][R2.64+0x806d4], R21 ;  /* 0x0806d41502007986 */ /* 0x0005e4000c101904 */
[----:B------:R-:W0:Y:S02]  /*bbe0*/  LDC.64 R6, c[0x0][0xa80] ;  /* 0x0002a000ff067b82 */ /* 0x000e240000000a00 */
[----:B---3--:R-:W-:Y:S04]  /*bbf0*/  STG.E desc[UR4][R2.64+0x806d8], R24 ;  /* 0x0806d81802007986 */ /* 0x008fe8000c101904 */
[----:B------:R3:W-:Y:S02]  /*bc00*/  STG.E desc[UR4][R2.64+0x806dc], R25 ;  /* 0x0806dc1902007986 */ /* 0x0007e4000c101904 */
[----:B------:R-:W1:Y:S02]  /*bc10*/  LDC.64 R8, c[0x0][0xa88] ;  /* 0x0002a200ff087b82 */ /* 0x000e640000000a00 */
[----:B----4-:R-:W-:Y:S04]  /*bc20*/  STG.E desc[UR4][R2.64+0x806e0], R22 ;  /* 0x0806e01602007986 */ /* 0x010fe8000c101904 */
[----:B------:R4:W-:Y:S02]  /*bc30*/  STG.E desc[UR4][R2.64+0x806e4], R23 ;  /* 0x0806e41702007986 */ /* 0x0009e4000c101904 */
[----:B------:R-:W2:Y:S02]  /*bc40*/  LDC.64 R10, c[0x0][0xa90] ;  /* 0x0002a400ff0a7b82 */ /* 0x000ea40000000a00 */
[----:B-----5:R-:W-:Y:S04]  /*bc50*/  STG.E desc[UR4][R2.64+0x806e8], R4 ;  /* 0x0806e80402007986 */ /* 0x020fe8000c101904 */
[----:B------:R5:W-:Y:S02]  /*bc60*/  STG.E desc[UR4][R2.64+0x806ec], R5 ;  /* 0x0806ec0502007986 */ /* 0x000be4000c101904 */
[----:B------:R-:W3:Y:S02]  /*bc70*/  LDC.64 R12, c[0x0][0xa98] ;  /* 0x0002a600ff0c7b82 */ /* 0x000ee40000000a00 */
[----:B0-----:R-:W-:Y:S04]  /*bc80*/  STG.E desc[UR4][R2.64+0x806f0], R6 ;  /* 0x0806f00602007986 */ /* 0x001fe8000c101904 */
[----:B------:R0:W-:Y:S02]  /*bc90*/  STG.E desc[UR4][R2.64+0x806f4], R7 ;  /* 0x0806f40702007986 */ /* 0x0001e4000c101904 */
[----:B------:R-:W4:Y:S02]  /*bca0*/  LDC.64 R14, c[0x0][0xaa0] ;  /* 0x0002a800ff0e7b82 */ /* 0x000f240000000a00 */
[----:B-1----:R-:W-:Y:S04]  /*bcb0*/  STG.E desc[UR4][R2.64+0x806f8], R8 ;  /* 0x0806f80802007986 */ /* 0x002fe8000c101904 */
[----:B------:R1:W-:Y:S02]  /*bcc0*/  STG.E desc[UR4][R2.64+0x806fc], R9 ;  /* 0x0806fc0902007986 */ /* 0x0003e4000c101904 */
        /* <DEDUP_REMOVED lines=17> */
[----:B------:R-:W-:Y:S02]  /*bde0*/  STG.E desc[UR4][R2.64+0x8072c], R27 ;  /* 0x08072c1b02007986 */ /* 0x000fe4000c101904 */
[----:B------:R-:W1:Y:S02]  /*bdf0*/  LDC.64 R4, c[0x0][0xad8] ;  /* 0x0002b600ff047b82 */ /* 0x000e640000000a00 */
[----:B--2---:R-:W-:Y:S04]  /*be00*/  STG.E desc[UR4][R2.64+0x80730], R20 ;  /* 0x0807301402007986 */ /* 0x004fe8000c101904 */
[----:B------:R2:W-:Y:S02]  /*be10*/  STG.E desc[UR4][R2.64+0x80734], R21 ;  /* 0x0807341502007986 */ /* 0x0005e4000c101904 */
[----:B------:R-:W5:Y:S02]  /*be20*/  LDC.64 R28, c[0x0][0xae0] ;  /* 0x0002b800ff1c7b82 */ /* 0x000f640000000a00 */
[----:B---3--:R-:W-:Y:S04]  /*be30*/  STG.E desc[UR4][R2.64+0x80738], R24 ;  /* 0x0807381802007986 */ /* 0x008fe8000c101904 */
[----:B------:R3:W-:Y:S02]  /*be40*/  STG.E desc[UR4][R2.64+0x8073c], R25 ;  /* 0x08073c1902007986 */ /* 0x0007e4000c101904 */
[----:B------:R-:W0:Y:S02]  /*be50*/  LDC.64 R6, c[0x0][0xae8] ;  /* 0x0002ba00ff067b82 */ /* 0x000e240000000a00 */
[----:B----4-:R-:W-:Y:S04]  /*be60*/  STG.E desc[UR4][R2.64+0x80740], R22 ;  /* 0x0807401602007986 */ /* 0x010fe8000c101904 */
[----:B------:R-:W-:Y:S02]  /*be70*/  STG.E desc[UR4][R2.64+0x80744], R23 ;  /* 0x0807441702007986 */ /* 0x000fe4000c101904 */
[----:B------:R-:W4:Y:S02]  /*be80*/  LDC.64 R8, c[0x0][0xaf0] ;  /* 0x0002bc00ff087b82 */ /* 0x000f240000000a00 */
[----:B-1----:R-:W-:Y:S04]  /*be90*/  STG.E desc[UR4][R2.64+0x80748], R4 ;  /* 0x0807480402007986 */ /* 0x002fe8000c101904 */
[----:B------:R1:W-:Y:S02]  /*bea0*/  STG.E desc[UR4][R2.64+0x8074c], R5 ;  /* 0x08074c0502007986 */ /* 0x0003e4000c101904 */
[----:B------:R-:W2:Y:S02]  /*beb0*/  LDC.64 R10, c[0x0][0xaf8] ;  /* 0x0002be00ff0a7b82 */ /* 0x000ea40000000a00 */
[----:B-----5:R-:W-:Y:S04]  /*bec0*/  STG.E desc[UR4][R2.64+0x80750], R28 ;  /* 0x0807501c02007986 */ /* 0x020fe8000c101904 */
[----:B------:R-:W-:Y:S02]  /*bed0*/  STG.E desc[UR4][R2.64+0x80754], R29 ;  /* 0x0807541d02007986 */ /* 0x000fe4000c101904 */
[----:B------:R-:W5:Y:S02]  /*bee0*/  LDC.64 R12, c[0x0][0xb00] ;  /* 0x0002c000ff0c7b82 */ /* 0x000f640000000a00 */
[----:B0-----:R-:W-:Y:S04]  /*bef0*/  STG.E desc[UR4][R2.64+0x80758], R6 ;  /* 0x0807580602007986 */ /* 0x001fe8000c101904 */
[----:B------:R0:W-:Y:S02]  /*bf00*/  STG.E desc[UR4][R2.64+0x8075c], R7 ;  /* 0x08075c0702007986 */ /* 0x0001e4000c101904 */
[----:B------:R-:W3:Y:S02]  /*bf10*/  LDC.64 R14, c[0x0][0xb08] ;  /* 0x0002c200ff0e7b82 */ /* 0x000ee40000000a00 */
[----:B----4-:R-:W-:Y:S04]  /*bf20*/  STG.E desc[UR4][R2.64+0x80760], R8 ;  /* 0x0807600802007986 */ /* 0x010fe8000c101904 */
[----:B------:R4:W-:Y:S02]  /*bf30*/  STG.E desc[UR4][R2.64+0x80764], R9 ;  /* 0x0807640902007986 */ /* 0x0009e4000c101904 */
[----:B------:R-:W1:Y:S02]  /*bf40*/  LDC.64 R16, c[0x0][0xb10] ;  /* 0x0002c400ff107b82 */ /* 0x000e640000000a00 */
[----:B--2---:R-:W-:Y:S04]  /*bf50*/  STG.E desc[UR4][R2.64+0x80768], R10 ;  /* 0x0807680a02007986 */ /* 0x004fe8000c101904 */
[----:B------:R2:W-:Y:S02]  /*bf60*/  STG.E desc[UR4][R2.64+0x8076c], R11 ;  /* 0x08076c0b02007986 */ /* 0x0005e4000c101904 */
[----:B------:R-:W0:Y:S02]  /*bf70*/  LDC.64 R18, c[0x0][0xb18] ;  /* 0x0002c600ff127b82 */ /* 0x000e240000000a00 */
[----:B-----5:R-:W-:Y:S04]  /*bf80*/  STG.E desc[UR4][R2.64+0x80770], R12 ;  /* 0x0807700c02007986 */ /* 0x020fe8000c101904 */
[----:B------:R5:W-:Y:S02]  /*bf90*/  STG.E desc[UR4][R2.64+0x80774], R13 ;  /* 0x0807740d02007986 */ /* 0x000be4000c101904 */
[----:B------:R-:W4:Y:S02]  /*bfa0*/  LDC.64 R20, c[0x0][0xb20] ;  /* 0x0002c800ff147b82 */ /* 0x000f240000000a00 */
[----:B---3--:R-:W-:Y:S04]  /*bfb0*/  STG.E desc[UR4][R2.64+0x80778], R14 ;  /* 0x0807780e02007986 */ /* 0x008fe8000c101904 */
[----:B------:R3:W-:Y:S02]  /*bfc0*/  STG.E desc[UR4][R2.64+0x8077c], R15 ;  /* 0x08077c0f02007986 */ /* 0x0007e4000c101904 */
[----:B------:R-:W2:Y:S02]  /*bfd0*/  LDC.64 R24, c[0x0][0xb28] ;  /* 0x0002ca00ff187b82 */ /* 0x000ea40000000a00 */
[----:B-1----:R-:W-:Y:S04]  /*bfe0*/  STG.E desc[UR4][R2.64+0x80780], R16 ;  /* 0x0807801002007986 */ /* 0x002fe8000c101904 */
[----:B------:R1:W-:Y:S02]  /*bff0*/  STG.E desc[UR4][R2.64+0x80784], R17 ;  /* 0x0807841102007986 */ /* 0x0003e4000c101904 */
[----:B------:R-:W5:Y:S02]  /*c000*/  LDC.64 R4, c[0x0][0xb30] ;  /* 0x0002cc00ff047b82 */ /* 0x000f640000000a00 */
[----:B0-----:R-:W-:Y:S04]  /*c010*/  STG.E desc[UR4][R2.64+0x80788], R18 ;  /* 0x0807881202007986 */ /* 0x001fe8000c101904 */
[----:B------:R0:W-:Y:S02]  /*c020*/  STG.E desc[UR4][R2.64+0x8078c], R19 ;  /* 0x08078c1302007986 */ /* 0x0001e4000c101904 */
[----:B------:R-:W3:Y:S02]  /*c030*/  LDC.64 R22, c[0x0][0xb38] ;  /* 0x0002ce00ff167b82 */ /* 0x000ee40000000a00 */
[----:B----4-:R-:W-:Y:S04]  /*c040*/  STG.E desc[UR4][R2.64+0x80790], R20 ;  /* 0x0807901402007986 */ /* 0x010fe8000c101904 */
[----:B------:R-:W-:Y:S02]  /*c050*/  STG.E desc[UR4][R2.64+0x80794], R21 ;  /* 0x0807941502007986 */ /* 0x000fe4000c101904 */
[----:B------:R-:W4:Y:S02]  /*c060*/  LDC.64 R6, c[0x0][0xb40] ;  /* 0x0002d000ff067b82 */ /* 0x000f240000000a00 */
[----:B--2---:R-:W-:Y:S04]  /*c070*/  STG.E desc[UR4][R2.64+0x80798], R24 ;  /* 0x0807981802007986 */ /* 0x004fe8000c101904 */
[----:B------:R-:W-:Y:S02]  /*c080*/  STG.E desc[UR4][R2.64+0x8079c], R25 ;  /* 0x08079c1902007986 */ /* 0x000fe4000c101904 */
        /* <DEDUP_REMOVED lines=18> */
[----:B-1----:R-:W1:Y:S02]  /*c1b0*/  LDC.64 R16, c[0x0][0xb78] ;  /* 0x0002de00ff107b82 */ /* 0x002e640000000a00 */
[----:B----4-:R-:W-:Y:S04]  /*c1c0*/  STG.E desc[UR4][R2.64+0x807d0], R10 ;  /* 0x0807d00a02007986 */ /* 0x010fe8000c101904 */
[----:B------:R-:W-:Y:S02]  /*c1d0*/  STG.E desc[UR4][R2.64+0x807d4], R11 ;  /* 0x0807d40b02007986 */ /* 0x000fe4000c101904 */
[----:B0-----:R-:W0:Y:S02]  /*c1e0*/  LDC.64 R18, c[0x0][0xb80] ;  /* 0x0002e000ff127b82 */ /* 0x001e240000000a00 */
[----:B--2---:R-:W-:Y:S04]  /*c1f0*/  STG.E desc[UR4][R2.64+0x807d8], R12 ;  /* 0x0807d80c02007986 */ /* 0x004fe8000c101904 */
[----:B------:R-:W-:Y:S04]  /*c200*/  STG.E desc[UR4][R2.64+0x807dc], R13 ;  /* 0x0807dc0d02007986 */ /* 0x000fe8000c101904 */
[----:B-----5:R-:W-:Y:S04]  /*c210*/  STG.E desc[UR4][R2.64+0x807e0], R14 ;  /* 0x0807e00e02007986 */ /* 0x020fe8000c101904 */
[----:B------:R-:W-:Y:S04]  /*c220*/  STG.E desc[UR4][R2.64+0x807e4], R15 ;  /* 0x0807e40f02007986 */ /* 0x000fe8000c101904 */
[----:B-1----:R-:W-:Y:S04]  /*c230*/  STG.E desc[UR4][R2.64+0x807e8], R16 ;  /* 0x0807e81002007986 */ /* 0x002fe8000c101904 */
[----:B------:R-:W-:Y:S04]  /*c240*/  STG.E desc[UR4][R2.64+0x807ec], R17 ;  /* 0x0807ec1102007986 */ /* 0x000fe8000c101904 */
[----:B0-----:R-:W-:Y:S04]  /*c250*/  STG.E desc[UR4][R2.64+0x807f0], R18 ;  /* 0x0807f01202007986 */ /* 0x001fe8000c101904 */
[----:B------:R-:W-:Y:S01]  /*c260*/  STG.E desc[UR4][R2.64+0x807f4], R19 ;  /* 0x0807f41302007986 */ /* 0x000fe2000c101904 */
[----:B------:R-:W-:Y:S05]  /*c270*/  EXIT ;  /* 0x000000000000794d */ /* 0x000fea0003800000 */
.L_x_3:
[----:B------:R-:W-:-:S00]  /*c280*/  BRA `(.L_x_3) ;  /* 0xfffffffc00fc7947 */ /* 0x000fc0000383ffff */
[----:B------:R-:W-:-:S00]  /*c290*/  NOP ;  /* 0x0000000000007918 */ /* 0x000fc00000000000 */
        /* <DEDUP_REMOVED lines=14> */
.L_x_23:


//--------------------- .text._ZN3cub18CUB_300001_SM_10006detail11EmptyKernelIvEEvv --------------------------
	.section	.text._ZN3cub18CUB_300001_SM_10006detail11EmptyKernelIvEEvv,"ax",@progbits
	.align	128
        .global         _ZN3cub18CUB_300001_SM_10006detail11EmptyKernelIvEEvv
        .type           _ZN3cub18CUB_300001_SM_10006detail11EmptyKernelIvEEvv,@function
        .size           _ZN3cub18CUB_300001_SM_10006detail11EmptyKernelIvEEvv,(.L_x_24 - _ZN3cub18CUB_300001_SM_10006detail11EmptyKernelIvEEvv)
        .other          _ZN3cub18CUB_300001_SM_10006detail11EmptyKernelIvEEvv,@"STO_CUDA_ENTRY STV_DEFAULT"
_ZN3cub18CUB_300001_SM_10006detail11EmptyKernelIvEEvv:
.text._ZN3cub18CUB_300001_SM_10006detail11EmptyKernelIvEEvv:
[----:B------:R-:W-:Y:S01]  /*0000*/  LDC R1, c[0x0][0x37c] ;  /* 0x0000df00ff017b82 */ /* 0x000fe20000000800 */
[----:B------:R-:W-:Y:S05]  /*0010*/  EXIT ;  /* 0x000000000000794d */ /* 0x000fea0003800000 */
.L_x_4:
        /* <DEDUP_REMOVED lines=14> */
.L_x_24:


//--------------------- .text._Z4testP5Study      --------------------------
	.section	.text._Z4testP5Study,"ax",@progbits
	.align	128
        .global         _Z4testP5Study
        .type           _Z4testP5Study,@function
        .size           _Z4testP5Study,(.L_x_25 - _Z4testP5Study)
        .other          _Z4testP5Study,@"STO_CUDA_ENTRY STV_DEFAULT"
_Z4testP5Study:
.text._Z4testP5Study:
[----:B------:R-:W0:Y:S01]  /*0000*/  LDC R1, c[0x0][0x37c] ;  /* 0x0000df00ff017b82 */ /* 0x000e220000000800 */
[----:B------:R-:W1:Y:S01]  /*0010*/  LDCU.64 UR4, c[0x0][0x380] ;  /* 0x00007000ff0477ac */ /* 0x000e620008000a00 */
[----:B0-----:R-:W-:Y:S02]  /*0020*/  VIADD R1, R1, 0xfffffff8 ;  /* 0xfffffff801017836 */ /* 0x001fe40000000000 */
[----:B------:R-:W-:Y:S01]  /*0030*/  IMAD.MOV.U32 R19, RZ, RZ, RZ ;  /* 0x000000ffff137224 */ /* 0x000fe200078e00ff */
[----:B------:R-:W0:Y:S01]  /*0040*/  LDCU UR6, c[0x0][0x2f8] ;  /* 0x00005f00ff0677ac */ /* 0x000e220008000800 */
[----:B------:R-:W2:Y:S01]  /*0050*/  LDCU UR7, c[0x0][0x2fc] ;  /* 0x00005f80ff0777ac */ /* 0x000ea20008000800 */
[----:B------:R-:W3:Y:S01]  /*0060*/  LDCU.64 UR36, c[0x0][0x358] ;  /* 0x00006b00ff2477ac */ /* 0x000ee20008000a00 */
[----:B-1----:R-:W-:-:S04]  /*0070*/  UIADD3 UR4, UP0, UPT, UR4, 0x20, URZ ;  /* 0x0000002004047890 */ /* 0x002fc8000ff1e0ff */
[----:B------:R-:W-:Y:S01]  /*0080*/  UIADD3.X UR5, UPT, UPT, URZ, UR5, URZ, UP0, !UPT ;  /* 0x00000005ff057290 */ /* 0x000fe200087fe4ff */
[----:B0-----:R-:W-:Y:S01]  /*0090*/  IADD3 R22, P0, PT, R1, UR6, RZ ;  /* 0x0000000601167c10 */ /* 0x001fe2000ff1e0ff */
[----:B------:R-:W-:-:S03]  /*00a0*/  IMAD.U32 R16, RZ, RZ, UR4 ;  /* 0x00000004ff107e24 */ /* 0x000fc6000f8e00ff */
[----:B--2---:R-:W-:Y:S01]  /*00b0*/  IADD3.X R18, PT, PT, RZ, UR7, RZ, P0, !PT ;  /* 0x00000007ff127c10 */ /* 0x004fe200087fe4ff */
[----:B---3--:R-:W-:-:S08]  /*00c0*/  IMAD.U32 R17, RZ, RZ, UR5 ;  /* 0x00000005ff117e24 */ /* 0x008fd0000f8e00ff */
.L_x_21:
[----:B------:R-:W2:Y:S01]  /*00d0*/  LDG.E R0, desc[UR36][R16.64+-0x20] ;  /* 0xffffe02410007981 */ /* 0x000ea2000c1e1900 */
[----:B------:R-:W-:Y:S01]  /*00e0*/  MOV R2, 0x160 ;  /* 0x0000016000027802 */ /* 0x000fe20000000f00 */
[----:B------:R-:W0:Y:S01]  /*00f0*/  LDCU.64 UR4, c[0x4][0x158] ;  /* 0x01002b00ff0477ac */ /* 0x000e220008000a00 */
[----:B------:R-:W-:Y:S01]  /*0100*/  IADD3 R19, PT, PT, R19, 0x10, RZ ;  /* 0x0000001013137810 */ /* 0x000fe20007ffe0ff */
[----:B------:R-:W-:Y:S01]  /*0110*/  IMAD.MOV.U32 R7, RZ, RZ, R18 ;  /* 0x000000ffff077224 */ /* 0x000fe200078e0012 */
[----:B------:R1:W3:Y:S01]  /*0120*/  LDC.64 R8, c[0x4][R2] ;  /* 0x0100000002087b82 */ /* 0x0002e20000000a00 */
[----:B------:R-:W-:Y:S02]  /*0130*/  MOV R6, R22 ;  /* 0x0000001600067202 */ /* 0x000fe40000000f00 */
[----:B------:R-:W-:-:S04]  /*0140*/  ISETP.NE.AND P0, PT, R19, 0x200, PT ;  /* 0x000002001300780c */ /* 0x000fc80003f05270 */
[----:B------:R-:W-:Y:S01]  /*0150*/  P2R R23, PR, RZ, 0x1 ;  /* 0x00000001ff177803 */ /* 0x000fe20000000000 */
[----:B0-----:R-:W-:Y:S02]  /*0160*/  IMAD.U32 R4, RZ, RZ, UR4 ;  /* 0x00000004ff047e24 */ /* 0x001fe4000f8e00ff */
[----:B------:R-:W-:Y:S01]  /*0170*/  IMAD.U32 R5, RZ, RZ, UR5 ;  /* 0x00000005ff057e24 */ /* 0x000fe2000f8e00ff */
[----:B--23--:R1:W-:Y:S06]  /*0180*/  STL [R1], R0 ;  /* 0x0000000001007387 */ /* 0x00c3ec0000100800 */
[----:B------:R-:W-:-:S07]  /*0190*/  LEPC R20, `(.L_x_5) ;  /* 0x000000001014794e */ /* 0x000fce0000000000 */
[----:B-1----:R-:W-:Y:S05]  /*01a0*/  CALL.ABS.NOINC R8 ;  /* 0x0000000008007343 */ /* 0x002fea0003c00000 */
.L_x_5:
[----:B------:R-:W2:Y:S01]  /*01b0*/  LDG.E R0, desc[UR36][R16.64+-0x1c] ;  /* 0xffffe42410007981 */ /* 0x000ea2000c1e1900 */
[----:B------:R0:W1:Y:S01]  /*01c0*/  LDC.64 R8, c[0x4][R2] ;  /* 0x0100000002087b82 */ /* 0x0000620000000a00 */
[----:B------:R-:W3:Y:S01]  /*01d0*/  LDCU.64 UR4, c[0x4][0x158] ;  /* 0x01002b00ff0477ac */ /* 0x000ee20008000a00 */
[----:B------:R-:W-:Y:S02]  /*01e0*/  IMAD.MOV.U32 R6, RZ, RZ, R22 ;  /* 0x000000ffff067224 */ /* 0x000fe400078e0016 */
[----:B------:R-:W-:Y:S02]  /*01f0*/  IMAD.MOV.U32 R7, RZ, RZ, R18 ;  /* 0x000000ffff077224 */ /* 0x000fe400078e0012 */
[----:B---3--:R-:W-:Y:S01]  /*0200*/  IMAD.U32 R4, RZ, RZ, UR4 ;  /* 0x00000004ff047e24 */ /* 0x008fe2000f8e00ff */
[----:B------:R-:W-:Y:S01]  /*0210*/  MOV R5, UR5 ;  /* 0x0000000500057c02 */ /* 0x000fe20008000f00 */
[----:B-12---:R0:W-:Y:S06]  /*0220*/  STL [R1], R0 ;  /* 0x0000000001007387 */ /* 0x0061ec0000100800 */
[----:B------:R-:W-:-:S07]  /*0230*/  LEPC R20, `(.L_x_6) ;  /* 0x000000001014794e */ /* 0x000fce0000000000 */
[----:B0-----:R-:W-:Y:S05]  /*0240*/  CALL.ABS.NOINC R8 ;  /* 0x0000000008007343 */ /* 0x001fea0003c00000 */
.L_x_6:
[----:B------:R-:W2:Y:S01]  /*0250*/  LDG.E R0, desc[UR36][R16.64+-0x18] ;  /* 0xffffe82410007981 */ /* 0x000ea2000c1e1900 */
[----:B------:R0:W1:Y:S01]  /*0260*/  LDC.64 R8, c[0x4][R2] ;  /* 0x0100000002087b82 */ /* 0x0000620000000a00 */
[----:B------:R-:W3:Y:S01]  /*0270*/  LDCU.64 UR4, c[0x4][0x158] ;  /* 0x01002b00ff0477ac */ /* 0x000ee20008000a00 */
[----:B------:R-:W-:Y:S01]  /*0280*/  IMAD.MOV.U32 R6, RZ, RZ, R22 ;  /* 0x000000ffff067224 */ /* 0x000fe200078e0016 */
[----:B------:R-:W-:Y:S02]  /*0290*/  MOV R7, R18 ;  /* 0x0000001200077202 */ /* 0x000fe40000000f00 */
[----:B---3--:R-:W-:Y:S01]  /*02a0*/  MOV R4, UR4 ;  /* 0x0000000400047c02 */ /* 0x008fe20008000f00 */
[----:B------:R-:W-:Y:S01]  /*02b0*/  IMAD.U32 R5, RZ, RZ, UR5 ;  /* 0x00000005ff057e24 */ /* 0x000fe2000f8e00ff */
[----:B-12---:R0:W-:Y:S06]  /*02c0*/  STL [R1], R0 ;  /* 0x0000000001007387 */ /* 0x0061ec0000100800 */
[----:B------:R-:W-:-:S07]  /*02d0*/  LEPC R20, `(.L_x_7) ;  /* 0x000000001014794e */ /* 0x000fce0000000000 */
[----:B0-----:R-:W-:Y:S05]  /*02e0*/  CALL.ABS.NOINC R8 ;  /* 0x0000000008007343 */ /* 0x001fea0003c00000 */
.L_x_7:
[----:B------:R-:W2:Y:S01]  /*02f0*/  LDG.E R0, desc[UR36][R16.64+-0x14] ;  /* 0xffffec2410007981 */ /* 0x000ea2000c1e1900 */
[----:B------:R0:W1:Y:S01]  /*0300*/  LDC.64 R8, c[0x4][R2] ;  /* 0x0100000002087b82 */ /* 0x0000620000000a00 */
[----:B------:R-:W3:Y:S01]  /*0310*/  LDCU.64 UR4, c[0x4][0x158] ;  /* 0x01002b00ff0477ac */ /* 0x000ee20008000a00 */
[----:B------:R-:W-:Y:S01]  /*0320*/  MOV R6, R22 ;  /* 0x0000001600067202 */ /* 0x000fe20000000f00 */
[----:B------:R-:W-:Y:S02]  /*0330*/  IMAD.MOV.U32 R7, RZ, RZ, R18 ;  /* 0x000000ffff077224 */ /* 0x000fe400078e0012 */
[----:B---3--:R-:W-:Y:S02]  /*0340*/  IMAD.U32 R4, RZ, RZ, UR4 ;  /* 0x00000004ff047e24 */ /* 0x008fe4000f8e00ff */
[----:B------:R-:W-:Y:S01]  /*0350*/  IMAD.U32 R5, RZ, RZ, UR5 ;  /* 0x00000005ff057e24 */ /* 0x000fe2000f8e00ff */
[----:B-12---:R0:W-:Y:S06]  /*0360*/  STL [R1], R0 ;  /* 0x0000000001007387 */ /* 0x0061ec0000100800 */
[----:B------:R-:W-:-:S07]  /*0370*/  LEPC R20, `(.L_x_8) ;  /* 0x000000001014794e */ /* 0x000fce0000000000 */
[----:B0-----:R-:W-:Y:S05]  /*0380*/  CALL.ABS.NOINC R8 ;  /* 0x0000000008007343 */ /* 0x001fea0003c00000 */
.L_x_8:
        /* <DEDUP_REMOVED lines=10> */
.L_x_9:
        /* <DEDUP_REMOVED lines=10> */
.L_x_10:
        /* <DEDUP_REMOVED lines=10> */
.L_x_11:
        /* <DEDUP_REMOVED lines=10> */
.L_x_12:
        /* <DEDUP_REMOVED lines=10> */
.L_x_13:
        /* <DEDUP_REMOVED lines=10> */
.L_x_14:
        /* <DEDUP_REMOVED lines=10> */
.L_x_15:
        /* <DEDUP_REMOVED lines=10> */
.L_x_16:
        /* <DEDUP_REMOVED lines=10> */
.L_x_17:
[----:B------:R-:W2:Y:S01]  /*0930*/  LDG.E R0, desc[UR36][R16.64+0x14] ;  /* 0x0000142410007981 */ /* 0x000ea2000c1e1900 */
[----:B------:R0:W1:Y:S01]  /*0940*/  LDC.64 R8, c[0x4][R2] ;  /* 0x0100000002087b82 */ /* 0x0000620000000a00 */
[----:B------:R-:W3:Y:S01]  /*0950*/  LDCU.64 UR4, c[0x4][0x158] ;  /* 0x01002b00ff0477ac */ /* 0x000ee20008000a00 */
[----:B------:R-:W-:Y:S01]  /*0960*/  MOV R6, R22 ;  /* 0x0000001600067202 */ /* 0x000fe20000000f00 */
[----:B------:R-:W-:Y:S01]  /*0970*/  IMAD.MOV.U32 R7, RZ, RZ, R18 ;  /* 0x000000ffff077224 */ /* 0x000fe200078e0012 */
[----:B---3--:R-:W-:Y:S01]  /*0980*/  MOV R4, UR4 ;  /* 0x0000000400047c02 */ /* 0x008fe20008000f00 */
[----:B------:R-:W-:Y:S01]  /*0990*/  IMAD.U32 R5, RZ, RZ, UR5 ;  /* 0x00000005ff057e24 */ /* 0x000fe2000f8e00ff */
[----:B-12---:R0:W-:Y:S06]  /*09a0*/  STL [R1], R0 ;  /* 0x0000000001007387 */ /* 0x0061ec0000100800 */
[----:B------:R-:W-:-:S07]  /*09b0*/  LEPC R20, `(.L_x_18) ;  /* 0x000000001014794e */ /* 0x000fce0000000000 */
[----:B0-----:R-:W-:Y:S05]  /*09c0*/  CALL.ABS.NOINC R8 ;  /* 0x0000000008007343 */ /* 0x001fea0003c00000 */
.L_x_18:
        /* <DEDUP_REMOVED lines=10> */
.L_x_19:
[----:B------:R-:W2:Y:S01]  /*0a70*/  LDG.E R0, desc[UR36][R16.64+0x1c] ;  /* 0x00001c2410007981 */ /* 0x000ea2000c1e1900 */
[----:B------:R-:W0:Y:S01]  /*0a80*/  LDC.64 R2, c[0x4][R2] ;  /* 0x0100000002027b82 */ /* 0x000e220000000a00 */
[----:B------:R-:W1:Y:S01]  /*0a90*/  LDCU.64 UR4, c[0x4][0x158] ;  /* 0x01002b00ff0477ac */ /* 0x000e620008000a00 */
[----:B------:R-:W-:Y:S01]  /*0aa0*/  MOV R6, R22 ;  /* 0x0000001600067202 */ /* 0x000fe20000000f00 */
[----:B------:R-:W-:Y:S01]  /*0ab0*/  IMAD.MOV.U32 R7, RZ, RZ, R18 ;  /* 0x000000ffff077224 */ /* 0x000fe200078e0012 */
[----:B-1----:R-:W-:Y:S01]  /*0ac0*/  MOV R4, UR4 ;  /* 0x0000000400047c02 */ /* 0x002fe20008000f00 */
[----:B------:R-:W-:Y:S01]  /*0ad0*/  IMAD.U32 R5, RZ, RZ, UR5 ;  /* 0x00000005ff057e24 */ /* 0x000fe2000f8e00ff */
[----:B0-2---:R1:W-:Y:S06]  /*0ae0*/  STL [R1], R0 ;  /* 0x0000000001007387 */ /* 0x0053ec0000100800 */
[----:B------:R-:W-:-:S07]  /*0af0*/  LEPC R20, `(.L_x_20) ;  /* 0x000000001014794e */ /* 0x000fce0000000000 */
[----:B-1----:R-:W-:Y:S05]  /*0b00*/  CALL.ABS.NOINC R2 ;  /* 0x0000000002007343 */ /* 0x002fea0003c00000 */
.L_x_20:
[----:B------:R-:W-:Y:S02]  /*0b10*/  ISETP.NE.AND P6, PT, R23, RZ, PT ;  /* 0x000000ff1700720c */ /* 0x000fe40003fc5270 */
[----:B------:R-:W-:-:S04]  /*0b20*/  IADD3 R16, P0, PT, R16, 0x40, RZ ;  /* 0x0000004010107810 */ /* 0x000fc80007f1e0ff */
[----:B------:R-:W-:-:S07]  /*0b30*/  IADD3.X R17, PT, PT, RZ, R17, RZ, P0, !PT ;  /* 0x00000011ff117210 */ /* 0x000fce00007fe4ff */
[----:B------:R-:W-:Y:S05]  /*0b40*/  @P6 BRA `(.L_x_21) ;  /* 0xfffffff400606947 */ /* 0x000fea000383ffff */
[----:B------:R-:W-:Y:S05]  /*0b50*/  EXIT ;  /* 0x000000000000794d */ /* 0x000fea0003800000 */
.L_x_22:
        /* <DEDUP_REMOVED lines=10> */
.L_x_25:


//--------------------- .nv.global.init           --------------------------
	.section	.nv.global.init,"aw",@progbits
.nv.global.init:
	.type		$str,@object
	.size		$str,(.L_43 - $str)
$str:
        /*0000*/ 	.byte	0x25, 0x64, 0x0a, 0x00
.L_43:


//--------------------- .nv.shared.reserved.0     --------------------------
	.section	.nv.shared.reserved.0,"aw",@nobits
	.weak		__nv_reservedSMEM_offset_0_alias
	.size		__nv_reservedSMEM_offset_0_alias, 0, 64
	.other		__nv_reservedSMEM_offset_0_alias,@"STO_CUDA_RESERVED_SHARED STV_DEFAULT"
__nv_reservedSMEM_offset_0_alias:
	.zero		0
	.zero		64


//--------------------- .nv.global                --------------------------
	.section	.nv.global,"aw",@nobits
.nv.global:
	.type		_ZN34_INTERNAL_38fd93f1_4_k_cu_8a21e4466thrust24THRUST_300001_SM_1000_NS3seqE,@object
	.size		_ZN34_INTERNAL_38fd93f1_4_k_cu_8a21e4466thrust24THRUST_300001_SM_1000_NS3seqE,(_ZN34_INTERNAL_38fd93f1_4_k_cu_8a21e4464cuda3std3__48in_placeE - _ZN34_INTERNAL_38fd93f1_4_k_cu_8a21e4466thrust24THRUST_300001_SM_1000_NS3seqE)
_ZN34_INTERNAL_38fd93f1_4_k_cu_8a21e4466thrust24THRUST_300001_SM_1000_NS3seqE:
	.zero		1
	.type		_ZN34_INTERNAL_38fd93f1_4_k_cu_8a21e4464cuda3std3__48in_placeE,@object
	.size		_ZN34_INTERNAL_38fd93f1_4_k_cu_8a21e4464cuda3std3__48in_placeE,(_ZN34_INTERNAL_38fd93f1_4_k_cu_8a21e4464cuda3std6ranges3__45__cpo4sizeE - _ZN34_INTERNAL_38fd93f1_4_k_cu_8a21e4464cuda3std3__48in_placeE)
_ZN34_INTERNAL_38fd93f1_4_k_cu_8a21e4464cuda3std3__48in_placeE:
	.zero		1
	.type		_ZN34_INTERNAL_38fd93f1_4_k_cu_8a21e4464cuda3std6ranges3__45__cpo4sizeE,@object
	.size		_ZN34_INTERNAL_38fd93f1_4_k_cu_8a21e4464cuda3std6ranges3__45__cpo4sizeE,(_ZN34_INTERNAL_38fd93f1_4_k_cu_8a21e4466thrust24THRUST_300001_SM_1000_NS12placeholders2_3E - _ZN34_INTERNAL_38fd93f1_4_k_cu_8a21e4464cuda3std6ranges3__45__cpo4sizeE)
_ZN34_INTERNAL_38fd93f1_4_k_cu_8a21e4464cuda3std6ranges3__45__cpo4sizeE:
	.zero		1
	.type		_ZN34_INTERNAL_38fd93f1_4_k_cu_8a21e4466thrust24THRUST_300001_SM_1000_NS12placeholders2_3E,@object
	.size		_ZN34_INTERNAL_38fd93f1_4_k_cu_8a21e4466thrust24THRUST_300001_SM_1000_NS12placeholders2_3E,(_ZN34_INTERNAL_38fd93f1_4_k_cu_8a21e4464cuda3std3__45__cpo6cbeginE - _ZN34_INTERNAL_38fd93f1_4_k_cu_8a21e4466thrust24THRUST_300001_SM_1000_NS12placeholders2_3E)
_ZN34_INTERNAL_38fd93f1_4_k_cu_8a21e4466thrust24THRUST_300001_SM_1000_NS12placeholders2_3E:
	.zero		1
	.type		_ZN34_INTERNAL_38fd93f1_4_k_cu_8a21e4464cuda3std3__45__cpo6cbeginE,@object
	.size		_ZN34_INTERNAL_38fd93f1_4_k_cu_8a21e4464cuda3std3__45__cpo6cbeginE,(_ZN34_INTERNAL_38fd93f1_4_k_cu_8a21e4464cuda3std6ranges3__45__cpo6cbeginE - _ZN34_INTERNAL_38fd93f1_4_k_cu_8a21e4464cuda3std3__45__cpo6cbeginE)
_ZN34_INTERNAL_38fd93f1_4_k_cu_8a21e4464cuda3std3__45__cpo6cbeginE:
	.zero		1
	.type		_ZN34_INTERNAL_38fd93f1_4_k_cu_8a21e4464cuda3std6ranges3__45__cpo6cbeginE,@object
	.size		_ZN34_INTERNAL_38fd93f1_4_k_cu_8a21e4464cuda3std6ranges3__45__cpo6cbeginE,(_ZN34_INTERNAL_38fd93f1_4_k_cu_8a21e4466thrust24THRUST_300001_SM_1000_NS12placeholders2_7E - _ZN34_INTERNAL_38fd93f1_4_k_cu_8a21e4464cuda3std6ranges3__45__cpo6cbeginE)
_ZN34_INTERNAL_38fd93f1_4_k_cu_8a21e4464cuda3std6ranges3__45__cpo6cbeginE:
	.zero		1
	.type		_ZN34_INTERNAL_38fd93f1_4_k_cu_8a21e4466thrust24THRUST_300001_SM_1000_NS12placeholders2_7E,@object
	.size		_ZN34_INTERNAL_38fd93f1_4_k_cu_8a21e4466thrust24THRUST_300001_SM_1000_NS12placeholders2_7E,(_ZN34_INTERNAL_38fd93f1_4_k_cu_8a21e4464cuda3std3__45__cpo7crbeginE - _ZN34_INTERNAL_38fd93f1_4_k_cu_8a21e4466thrust24THRUST_300001_SM_1000_NS12placeholders2_7E)
_ZN34_INTERNAL_38fd93f1_4_k_cu_8a21e4466thrust24THRUST_300001_SM_1000_NS12placeholders2_7E:
	.zero		1
	.type		_ZN34_INTERNAL_38fd93f1_4_k_cu_8a21e4464cuda3std3__45__cpo7crbeginE,@object
	.size		_ZN34_INTERNAL_38fd93f1_4_k_cu_8a21e4464cuda3std3__45__cpo7crbeginE,(_ZN34_INTERNAL_38fd93f1_4_k_cu_8a21e4464cuda3std6ranges3__45__cpo4nextE - _ZN34_INTERNAL_38fd93f1_4_k_cu_8a21e4464cuda3std3__45__cpo7crbeginE)
_ZN34_INTERNAL_38fd93f1_4_k_cu_8a21e4464cuda3std3__45__cpo7crbeginE:
	.zero		1
	.type		_ZN34_INTERNAL_38fd93f1_4_k_cu_8a21e4464cuda3std6ranges3__45__cpo4nextE,@object
	.size		_ZN34_INTERNAL_38fd93f1_4_k_cu_8a21e4464cuda3std6ranges3__45__cpo4nextE,(_ZN34_INTERNAL_38fd93f1_4_k_cu_8a21e4464cuda3std6ranges3__45__cpo4swapE - _ZN34_INTERNAL_38fd93f1_4_k_cu_8a21e4464cuda3std6ranges3__45__cpo4nextE)
_ZN34_INTERNAL_38fd93f1_4_k_cu_8a21e4464cuda3std6ranges3__45__cpo4nextE:
	.zero		1
	.type		_ZN34_INTERNAL_38fd93f1_4_k_cu_8a21e4464cuda3std6ranges3__45__cpo4swapE,@object
	.size		_ZN34_INTERNAL_38fd93f1_4_k_cu_8a21e4464cuda3std6ranges3__45__cpo4swapE,(_ZN34_INTERNAL_38fd93f1_4_k_cu_8a21e4466thrust24THRUST_300001_SM_1000_NS8cuda_cub10par_nosyncE - _ZN34_INTERNAL_38fd93f1_4_k_cu_8a21e4464cuda3std6ranges3__45__cpo4swapE)
_ZN34_INTERNAL_38fd93f1_4_k_cu_8a21e4464cuda3std6ranges3__45__cpo4swapE:
	.zero		1
	.type		_ZN34_INTERNAL_38fd93f1_4_k_cu_8a21e4466thrust24THRUST_300001_SM_1000_NS8cuda_cub10par_nosyncE,@object
	.size		_ZN34_INTERNAL_38fd93f1_4_k_cu_8a21e4466thrust24THRUST_300001_SM_1000_NS8cuda_cub10par_nosyncE,(_ZN34_INTERNAL_38fd93f1_4_k_cu_8a21e4466thrust24THRUST_300001_SM_1000_NS12placeholders2_9E - _ZN34_INTERNAL_38fd93f1_4_k_cu_8a21e4466thrust24THRUST_300001_SM_1000_NS8cuda_cub10par_nosyncE)
_ZN34_INTERNAL_38fd93f1_4_k_cu_8a21e4466thrust24THRUST_300001_SM_1000_NS8cuda_cub10par_nosyncE:
	.zero		1
	.type		_ZN34_INTERNAL_38fd93f1_4_k_cu_8a21e4466thrust24THRUST_300001_SM_1000_NS12placeholders2_9E,@object
	.size		_ZN34_INTERNAL_38fd93f1_4_k_cu_8a21e4466thrust24THRUST_300001_SM_1000_NS12placeholders2_9E,(_ZN34_INTERNAL_38fd93f1_4_k_cu_8a21e4464cuda3std3__436_GLOBAL__N__38fd93f1_4_k_cu_8a21e4466ignoreE - _ZN34_INTERNAL_38fd93f1_4_k_cu_8a21e4466thrust24THRUST_300001_SM_1000_NS12placeholders2_9E)
_ZN34_INTERNAL_38fd93f1_4_k_cu_8a21e4466thrust24THRUST_300001_SM_1000_NS12placeholders2_9E:
	.zero		1
	.type		_ZN34_INTERNAL_38fd93f1_4_k_cu_8a21e4464cuda3std3__436_GLOBAL__N__38fd93f1_4_k_cu_8a21e4466ignoreE,@object
	.size		_ZN34_INTERNAL_38fd93f1_4_k_cu_8a21e4464cuda3std3__436_GLOBAL__N__38fd93f1_4_k_cu_8a21e4466ignoreE,(_ZN34_INTERNAL_38fd93f1_4_k_cu_8a21e4464cuda3std6ranges3__45__cpo4dataE - _ZN34_INTERNAL_38fd93f1_4_k_cu_8a21e4464cuda3std3__436_GLOBAL__N__38fd93f1_4_k_cu_8a21e4466ignoreE)
_ZN34_INTERNAL_38fd93f1_4_k_cu_8a21e4464cuda3std3__436_GLOBAL__N__38fd93f1_4_k_cu_8a21e4466ignoreE:
	.zero		1
	.type		_ZN34_INTERNAL_38fd93f1_4_k_cu_8a21e4464cuda3std6ranges3__45__cpo4dataE,@object
	.size		_ZN34_INTERNAL_38fd93f1_4_k_cu_8a21e4464cuda3std6ranges3__45__cpo4dataE,(_ZN34_INTERNAL_38fd93f1_4_k_cu_8a21e4466thrust24THRUST_300001_SM_1000_NS12placeholders2_1E - _ZN34_INTERNAL_38fd93f1_4_k_cu_8a21e4464cuda3std6ranges3__45__cpo4dataE)
_ZN34_INTERNAL_38fd93f1_4_k_cu_8a21e4464cuda3std6ranges3__45__cpo4dataE:
	.zero		1
	.type		_ZN34_INTERNAL_38fd93f1_4_k_cu_8a21e4466thrust24THRUST_300001_SM_1000_NS12placeholders2_1E,@object
	.size		_ZN34_INTERNAL_38fd93f1_4_k_cu_8a21e4466thrust24THRUST_300001_SM_1000_NS12placeholders2_1E,(_ZN34_INTERNAL_38fd93f1_4_k_cu_8a21e4464cuda3std3__45__cpo5beginE - _ZN34_INTERNAL_38fd93f1_4_k_cu_8a21e4466thrust24THRUST_300001_SM_1000_NS12placeholders2_1E)
_ZN34_INTERNAL_38fd93f1_4_k_cu_8a21e4466thrust24THRUST_300001_SM_1000_NS12placeholders2_1E:
	.zero		1
	.type		_ZN34_INTERNAL_38fd93f1_4_k_cu_8a21e4464cuda3std3__45__cpo5beginE,@object
	.size		_ZN34_INTERNAL_38fd93f1_4_k_cu_8a21e4464cuda3std3__45__cpo5beginE,(_ZN34_INTERNAL_38fd93f1_4_k_cu_8a21e4464cuda3std6ranges3__45__cpo5beginE - _ZN34_INTERNAL_38fd93f1_4_k_cu_8a21e4464cuda3std3__45__cpo5beginE)
_ZN34_INTERNAL_38fd93f1_4_k_cu_8a21e4464cuda3std3__45__cpo5beginE:
	.zero		1
	.type		_ZN34_INTERNAL_38fd93f1_4_k_cu_8a21e4464cuda3std6ranges3__45__cpo5beginE,@object
	.size		_ZN34_INTERNAL_38fd93f1_4_k_cu_8a21e4464cuda3std6ranges3__45__cpo5beginE,(_ZN34_INTERNAL_38fd93f1_4_k_cu_8a21e4466thrust24THRUST_300001_SM_1000_NS12placeholders2_5E - _ZN34_INTERNAL_38fd93f1_4_k_cu_8a21e4464cuda3std6ranges3__45__cpo5beginE)
_ZN34_INTERNAL_38fd93f1_4_k_cu_8a21e4464cuda3std6ranges3__45__cpo5beginE:
	.zero		1
	.type		_ZN34_INTERNAL_38fd93f1_4_k_cu_8a21e4466thrust24THRUST_300001_SM_1000_NS12placeholders2_5E,@object
	.size		_ZN34_INTERNAL_38fd93f1_4_k_cu_8a21e4466thrust24THRUST_300001_SM_1000_NS12placeholders2_5E,(_ZN34_INTERNAL_38fd93f1_4_k_cu_8a21e4464cuda3std3__45__cpo6rbeginE - _ZN34_INTERNAL_38fd93f1_4_k_cu_8a21e4466thrust24THRUST_300001_SM_1000_NS12placeholders2_5E)
_ZN34_INTERNAL_38fd93f1_4_k_cu_8a21e4466thrust24THRUST_300001_SM_1000_NS12placeholders2_5E:
	.zero		1
	.type		_ZN34_INTERNAL_38fd93f1_4_k_cu_8a21e4464cuda3std3__45__cpo6rbeginE,@object
	.size		_ZN34_INTERNAL_38fd93f1_4_k_cu_8a21e4464cuda3std3__45__cpo6rbeginE,(_ZN34_INTERNAL_38fd93f1_4_k_cu_8a21e4464cuda3std6ranges3__45__cpo7advanceE - _ZN34_INTERNAL_38fd93f1_4_k_cu_8a21e4464cuda3std3__45__cpo6rbeginE)
_ZN34_INTERNAL_38fd93f1_4_k_cu_8a21e4464cuda3std3__45__cpo6rbeginE:
	.zero		1
	.type		_ZN34_INTERNAL_38fd93f1_4_k_cu_8a21e4464cuda3std6ranges3__45__cpo7advanceE,@object
	.size		_ZN34_INTERNAL_38fd93f1_4_k_cu_8a21e4464cuda3std6ranges3__45__cpo7advanceE,(_ZN34_INTERNAL_38fd93f1_4_k_cu_8a21e4464cuda3std3__47nulloptE - _ZN34_INTERNAL_38fd93f1_4_k_cu_8a21e4464cuda3std6ranges3__45__cpo7advanceE)
_ZN34_INTERNAL_38fd93f1_4_k_cu_8a21e4464cuda3std6ranges3__45__cpo7advanceE:
	.zero		1
	.type		_ZN34_INTERNAL_38fd93f1_4_k_cu_8a21e4464cuda3std3__47nulloptE,@object
	.size		_ZN34_INTERNAL_38fd93f1_4_k_cu_8a21e4464cuda3std3__47nulloptE,(_ZN34_INTERNAL_38fd93f1_4_k_cu_8a21e4464cuda3std6ranges3__45__cpo8distanceE - _ZN34_INTERNAL_38fd93f1_4_k_cu_8a21e4464cuda3std3__47nulloptE)
_ZN34_INTERNAL_38fd93f1_4_k_cu_8a21e4464cuda3std3__47nulloptE:
	.zero		1
	.type		_ZN34_INTERNAL_38fd93f1_4_k_cu_8a21e4464cuda3std6ranges3__45__cpo8distanceE,@object
	.size		_ZN34_INTERNAL_38fd93f1_4_k_cu_8a21e4464cuda3std6ranges3__45__cpo8distanceE,(_ZN34_INTERNAL_38fd93f1_4_k_cu_8a21e4466thrust24THRUST_300001_SM_1000_NS12placeholders3_10E - _ZN34_INTERNAL_38fd93f1_4_k_cu_8a21e4464cuda3std6ranges3__45__cpo8distanceE)
_ZN34_INTERNAL_38fd93f1_4_k_cu_8a21e4464cuda3std6ranges3__45__cpo8distanceE:
	.zero		1
	.type		_ZN34_INTERNAL_38fd93f1_4_k_cu_8a21e4466thrust24THRUST_300001_SM_1000_NS12placeholders3_10E,@object
	.size		_ZN34_INTERNAL_38fd93f1_4_k_cu_8a21e4466thrust24THRUST_300001_SM_1000_NS12placeholders3_10E,(_ZN34_INTERNAL_38fd93f1_4_k_cu_8a21e4464cuda3std3__419piecewise_constructE - _ZN34_INTERNAL_38fd93f1_4_k_cu_8a21e4466thrust24THRUST_300001_SM_1000_NS12placeholders3_10E)
_ZN34_INTERNAL_38fd93f1_4_k_cu_8a21e4466thrust24THRUST_300001_SM_1000_NS12placeholders3_10E:
	.zero		1
	.type		_ZN34_INTERNAL_38fd93f1_4_k_cu_8a21e4464cuda3std3__419piecewise_constructE,@object
	.size		_ZN34_INTERNAL_38fd93f1_4_k_cu_8a21e4464cuda3std3__419piecewise_constructE,(_ZN34_INTERNAL_38fd93f1_4_k_cu_8a21e4464cuda3std6ranges3__45__cpo5cdataE - _ZN34_INTERNAL_38fd93f1_4_k_cu_8a21e4464cuda3std3__419piecewise_constructE)
_ZN34_INTERNAL_38fd93f1_4_k_cu_8a21e4464cuda3std3__419piecewise_constructE:
	.zero		1
	.type		_ZN34_INTERNAL_38fd93f1_4_k_cu_8a21e4464cuda3std6ranges3__45__cpo5cdataE,@object
	.size		_ZN34_INTERNAL_38fd93f1_4_k_cu_8a21e4464cuda3std6ranges3__45__cpo5cdataE,(_ZN34_INTERNAL_38fd93f1_4_k_cu_8a21e4466thrust24THRUST_300001_SM_1000_NS12placeholders2_2E - _ZN34_INTERNAL_38fd93f1_4_k_cu_8a21e4464cuda3std6ranges3__45__cpo5cdataE)
_ZN34_INTERNAL_38fd93f1_4_k_cu_8a21e4464cuda3std6ranges3__45__cpo5cdataE:
	.zero		1
	.type		_ZN34_INTERNAL_38fd93f1_4_k_cu_8a21e4466thrust24THRUST_300001_SM_1000_NS12placeholders2_2E,@object
	.size		_ZN34_INTERNAL_38fd93f1_4_k_cu_8a21e4466thrust24THRUST_300001_SM_1000_NS12placeholders2_2E,(_ZN34_INTERNAL_38fd93f1_4_k_cu_8a21e4464cuda3std3__45__cpo3endE - _ZN34_INTERNAL_38fd93f1_4_k_cu_8a21e4466thrust24THRUST_300001_SM_1000_NS12placeholders2_2E)
_ZN34_INTERNAL_38fd93f1_4_k_cu_8a21e4466thrust24THRUST_300001_SM_1000_NS12placeholders2_2E:
	.zero		1
	.type		_ZN34_INTERNAL_38fd93f1_4_k_cu_8a21e4464cuda3std3__45__cpo3endE,@object
	.size		_ZN34_INTERNAL_38fd93f1_4_k_cu_8a21e4464cuda3std3__45__cpo3endE,(_ZN34_INTERNAL_38fd93f1_4_k_cu_8a21e4464cuda3std6ranges3__45__cpo3endE - _ZN34_INTERNAL_38fd93f1_4_k_cu_8a21e4464cuda3std3__45__cpo3endE)
_ZN34_INTERNAL_38fd93f1_4_k_cu_8a21e4464cuda3std3__45__cpo3endE:
	.zero		1
	.type		_ZN34_INTERNAL_38fd93f1_4_k_cu_8a21e4464cuda3std6ranges3__45__cpo3endE,@object
	.size		_ZN34_INTERNAL_38fd93f1_4_k_cu_8a21e4464cuda3std6ranges3__45__cpo3endE,(_ZN34_INTERNAL_38fd93f1_4_k_cu_8a21e4466thrust24THRUST_300001_SM_1000_NS12placeholders2_6E - _ZN34_INTERNAL_38fd93f1_4_k_cu_8a21e4464cuda3std6ranges3__45__cpo3endE)
_ZN34_INTERNAL_38fd93f1_4_k_cu_8a21e4464cuda3std6ranges3__45__cpo3endE:
	.zero		1
	.type		_ZN34_INTERNAL_38fd93f1_4_k_cu_8a21e4466thrust24THRUST_300001_SM_1000_NS12placeholders2_6E,@object
	.size		_ZN34_INTERNAL_38fd93f1_4_k_cu_8a21e4466thrust24THRUST_300001_SM_1000_NS12placeholders2_6E,(_ZN34_INTERNAL_38fd93f1_4_k_cu_8a21e4464cuda3std3__45__cpo4rendE - _ZN34_INTERNAL_38fd93f1_4_k_cu_8a21e4466thrust24THRUST_300001_SM_1000_NS12placeholders2_6E)
_ZN34_INTERNAL_38fd93f1_4_k_cu_8a21e4466thrust24THRUST_300001_SM_1000_NS12placeholders2_6E:
	.zero		1
	.type		_ZN34_INTERNAL_38fd93f1_4_k_cu_8a21e4464cuda3std3__45__cpo4rendE,@object
	.size		_ZN34_INTERNAL_38fd93f1_4_k_cu_8a21e4464cuda3std3__45__cpo4rendE,(_ZN34_INTERNAL_38fd93f1_4_k_cu_8a21e4464cuda3std6ranges3__45__cpo9iter_swapE - _ZN34_INTERNAL_38fd93f1_4_k_cu_8a21e4464cuda3std3__45__cpo4rendE)
_ZN34_INTERNAL_38fd93f1_4_k_cu_8a21e4464cuda3std3__45__cpo4rendE:
	.zero		1
	.type		_ZN34_INTERNAL_38fd93f1_4_k_cu_8a21e4464cuda3std6ranges3__45__cpo9iter_swapE,@object
	.size		_ZN34_INTERNAL_38fd93f1_4_k_cu_8a21e4464cuda3std6ranges3__45__cpo9iter_swapE,(_ZN34_INTERNAL_38fd93f1_4_k_cu_8a21e4464cuda3std3__48unexpectE - _ZN34_INTERNAL_38fd93f1_4_k_cu_8a21e4464cuda3std6ranges3__45__cpo9iter_swapE)
_ZN34_INTERNAL_38fd93f1_4_k_cu_8a21e4464cuda3std6ranges3__45__cpo9iter_swapE:
	.zero		1
	.type		_ZN34_INTERNAL_38fd93f1_4_k_cu_8a21e4464cuda3std3__48unexpectE,@object
	.size		_ZN34_INTERNAL_38fd93f1_4_k_cu_8a21e4464cuda3std3__48unexpectE,(_ZN34_INTERNAL_38fd93f1_4_k_cu_8a21e4466thrust24THRUST_300001_SM_1000_NS8cuda_cub3parE - _ZN34_INTERNAL_38fd93f1_4_k_cu_8a21e4464cuda3std3__48unexpectE)
_ZN34_INTERNAL_38fd93f1_4_k_cu_8a21e4464cuda3std3__48unexpectE:
	.zero		1
	.type		_ZN34_INTERNAL_38fd93f1_4_k_cu_8a21e4466thrust24THRUST_300001_SM_1000_NS8cuda_cub3parE,@object
	.size		_ZN34_INTERNAL_38fd93f1_4_k_cu_8a21e4466thrust24THRUST_300001_SM_1000_NS8cuda_cub3parE,(_ZN34_INTERNAL_38fd93f1_4_k_cu_8a21e4466thrust24THRUST_300001_SM_1000_NS12placeholders2_4E - _ZN34_INTERNAL_38fd93f1_4_k_cu_8a21e4466thrust24THRUST_300001_SM_1000_NS8cuda_cub3parE)
_ZN34_INTERNAL_38fd93f1_4_k_cu_8a21e4466thrust24THRUST_300001_SM_1000_NS8cuda_cub3parE:
	.zero		1
	.type		_ZN34_INTERNAL_38fd93f1_4_k_cu_8a21e4466thrust24THRUST_300001_SM_1000_NS12placeholders2_4E,@object
	.size		_ZN34_INTERNAL_38fd93f1_4_k_cu_8a21e4466thrust24THRUST_300001_SM_1000_NS12placeholders2_4E,(_ZN34_INTERNAL_38fd93f1_4_k_cu_8a21e4464cuda3std3__45__cpo4cendE - _ZN34_INTERNAL_38fd93f1_4_k_cu_8a21e4466thrust24THRUST_300001_SM_1000_NS12placeholders2_4E)
_ZN34_INTERNAL_38fd93f1_4_k_cu_8a21e4466thrust24THRUST_300001_SM_1000_NS12placeholders2_4E:
	.zero		1
	.type		_ZN34_INTERNAL_38fd93f1_4_k_cu_8a21e4464cuda3std3__45__cpo4cendE,@object
	.size		_ZN34_INTERNAL_38fd93f1_4_k_cu_8a21e4464cuda3std3__45__cpo4cendE,(_ZN34_INTERNAL_38fd93f1_4_k_cu_8a21e4464cuda3std6ranges3__45__cpo4cendE - _ZN34_INTERNAL_38fd93f1_4_k_cu_8a21e4464cuda3std3__45__cpo4cendE)
_ZN34_INTERNAL_38fd93f1_4_k_cu_8a21e4464cuda3std3__45__cpo4cendE:
	.zero		1
	.type		_ZN34_INTERNAL_38fd93f1_4_k_cu_8a21e4464cuda3std6ranges3__45__cpo4cendE,@object
	.size		_ZN34_INTERNAL_38fd93f1_4_k_cu_8a21e4464cuda3std6ranges3__45__cpo4cendE,(_ZN34_INTERNAL_38fd93f1_4_k_cu_8a21e4464cuda3std3__420unreachable_sentinelE - _ZN34_INTERNAL_38fd93f1_4_k_cu_8a21e4464cuda3std6ranges3__45__cpo4cendE)
_ZN34_INTERNAL_38fd93f1_4_k_cu_8a21e4464cuda3std6ranges3__45__cpo4cendE:
	.zero		1
	.type		_ZN34_INTERNAL_38fd93f1_4_k_cu_8a21e4464cuda3std3__420unreachable_sentinelE,@object
	.size		_ZN34_INTERNAL_38fd93f1_4_k_cu_8a21e4464cuda3std3__420unreachable_sentinelE,(_ZN34_INTERNAL_38fd93f1_4_k_cu_8a21e4464cuda3std6ranges3__45__cpo5ssizeE - _ZN34_INTERNAL_38fd93f1_4_k_cu_8a21e4464cuda3std3__420unreachable_sentinelE)
_ZN34_INTERNAL_38fd93f1_4_k_cu_8a21e4464cuda3std3__420unreachable_sentinelE:
	.zero		1
	.type		_ZN34_INTERNAL_38fd93f1_4_k_cu_8a21e4464cuda3std6ranges3__45__cpo5ssizeE,@object
	.size		_ZN34_INTERNAL_38fd93f1_4_k_cu_8a21e4464cuda3std6ranges3__45__cpo5ssizeE,(_ZN34_INTERNAL_38fd93f1_4_k_cu_8a21e4466thrust24THRUST_300001_SM_1000_NS12placeholders2_8E - _ZN34_INTERNAL_38fd93f1_4_k_cu_8a21e4464cuda3std6ranges3__45__cpo5ssizeE)
_ZN34_INTERNAL_38fd93f1_4_k_cu_8a21e4464cuda3std6ranges3__45__cpo5ssizeE:
	.zero		1
	.type		_ZN34_INTERNAL_38fd93f1_4_k_cu_8a21e4466thrust24THRUST_300001_SM_1000_NS12placeholders2_8E,@object
	.size		_ZN34_INTERNAL_38fd93f1_4_k_cu_8a21e4466thrust24THRUST_300001_SM_1000_NS12placeholders2_8E,(_ZN34_INTERNAL_38fd93f1_4_k_cu_8a21e4464cuda3std3__45__cpo5crendE - _ZN34_INTERNAL_38fd93f1_4_k_cu_8a21e4466thrust24THRUST_300001_SM_1000_NS12placeholders2_8E)
_ZN34_INTERNAL_38fd93f1_4_k_cu_8a21e4466thrust24THRUST_300001_SM_1000_NS12placeholders2_8E:
	.zero		1
	.type		_ZN34_INTERNAL_38fd93f1_4_k_cu_8a21e4464cuda3std3__45__cpo5crendE,@object
	.size		_ZN34_INTERNAL_38fd93f1_4_k_cu_8a21e4464cuda3std3__45__cpo5crendE,(_ZN34_INTERNAL_38fd93f1_4_k_cu_8a21e4464cuda3std6ranges3__45__cpo4prevE - _ZN34_INTERNAL_38fd93f1_4_k_cu_8a21e4464cuda3std3__45__cpo5crendE)
_ZN34_INTERNAL_38fd93f1_4_k_cu_8a21e4464cuda3std3__45__cpo5crendE:
	.zero		1
	.type		_ZN34_INTERNAL_38fd93f1_4_k_cu_8a21e4464cuda3std6ranges3__45__cpo4prevE,@object
	.size		_ZN34_INTERNAL_38fd93f1_4_k_cu_8a21e4464cuda3std6ranges3__45__cpo4prevE,(_ZN34_INTERNAL_38fd93f1_4_k_cu_8a21e4464cuda3std6ranges3__45__cpo9iter_moveE - _ZN34_INTERNAL_38fd93f1_4_k_cu_8a21e4464cuda3std6ranges3__45__cpo4prevE)
_ZN34_INTERNAL_38fd93f1_4_k_cu_8a21e4464cuda3std6ranges3__45__cpo4prevE:
	.zero		1
	.type		_ZN34_INTERNAL_38fd93f1_4_k_cu_8a21e4464cuda3std6ranges3__45__cpo9iter_moveE,@object
	.size		_ZN34_INTERNAL_38fd93f1_4_k_cu_8a21e4464cuda3std6ranges3__45__cpo9iter_moveE,(_ZN34_INTERNAL_38fd93f1_4_k_cu_8a21e4466thrust24THRUST_300001_SM_1000_NS6system6detail10sequential3seqE - _ZN34_INTERNAL_38fd93f1_4_k_cu_8a21e4464cuda3std6ranges3__45__cpo9iter_moveE)
_ZN34_INTERNAL_38fd93f1_4_k_cu_8a21e4464cuda3std6ranges3__45__cpo9iter_moveE:
	.zero		1
	.type		_ZN34_INTERNAL_38fd93f1_4_k_cu_8a21e4466thrust24THRUST_300001_SM_1000_NS6system6detail10sequential3seqE,@object
	.size		_ZN34_INTERNAL_38fd93f1_4_k_cu_8a21e4466thrust24THRUST_300001_SM_1000_NS6system6detail10sequential3seqE,(.L_31 - _ZN34_INTERNAL_38fd93f1_4_k_cu_8a21e4466thrust24THRUST_300001_SM_1000_NS6system6detail10sequential3seqE)
_ZN34_INTERNAL_38fd93f1_4_k_cu_8a21e4466thrust24THRUST_300001_SM_1000_NS6system6detail10sequential3seqE:
	.zero		1
.L_31:


//--------------------- .nv.constant0._ZN3cub18CUB_300001_SM_10006detail8for_each13static_kernelINS2_12policy_hub_t12policy_500_tElN6thrust24THRUST_300001_SM_1000_NS8cuda_cub20__uninitialized_fill7functorINS7_10device_ptrI5StudyEESC_EEEEvT0_T1_ --------------------------
	.section	.nv.constant0._ZN3cub18CUB_300001_SM_10006detail8for_each13static_kernelINS2_12policy_hub_t12policy_500_tElN6thrust24THRUST_300001_SM_1000_NS8cuda_cub20__uninitialized_fill7functorINS7_10device_ptrI5StudyEESC_EEEEvT0_T1_,"a",@progbits
	.sectionflags	@""
	.align	4
.nv.constant0._ZN3cub18CUB_300001_SM_10006detail8for_each13static_kernelINS2_12policy_hub_t12policy_500_tElN6thrust24THRUST_300001_SM_1000_NS8cuda_cub20__uninitialized_fill7functorINS7_10device_ptrI5StudyEESC_EEEEvT0_T1_:
	.zero		2960


//--------------------- .nv.constant0._ZN3cub18CUB_300001_SM_10006detail11EmptyKernelIvEEvv --------------------------
	.section	.nv.constant0._ZN3cub18CUB_300001_SM_10006detail11EmptyKernelIvEEvv,"a",@progbits
	.sectionflags	@""
	.align	4
.nv.constant0._ZN3cub18CUB_300001_SM_10006detail11EmptyKernelIvEEvv:
	.zero		896


//--------------------- .nv.constant0._Z4testP5Study --------------------------
	.section	.nv.constant0._Z4testP5Study,"a",@progbits
	.sectionflags	@""
	.align	4
.nv.constant0._Z4testP5Study:
	.zero		904


//--------------------- SYMBOLS --------------------------

	.type		.nv.reservedSmem.offset0,@object
	.size		.nv.reservedSmem.offset0,0x4
	.type		vprintf,@function
